// auto-generated by cutlass_sweep.gemm — config: {"arch": "sm_90", "cluster_m": 1, "cluster_n": 1, "dtype": "e4m3", "dtype_b": "e4m3", "layout": "nt", "stages": 0, "tile_k": 32, "tile_m": 192, "tile_n": 80}
#include "cutlass/cutlass.h"
#include "cutlass/gemm/collective/collective_builder.hpp"
#include "cutlass/gemm/device/gemm_universal_adapter.h"
#include "cutlass/gemm/kernel/gemm_universal.hpp"
#include "cutlass/epilogue/collective/collective_builder.hpp"

using ElemA = cutlass::float_e4m3_t;
using ElemB = cutlass::float_e4m3_t;
using ElemCD = cutlass::float_e4m3_t;
using Acc  = float;
using TileShape    = cute::Shape<cute::_192, cute::_80, cute::_32>;
using ClusterShape = cute::Shape<cute::_1, cute::_1, cute::_1>;

using CollectiveEpilogue = typename cutlass::epilogue::collective::CollectiveBuilder<
    cutlass::arch::Sm90, cutlass::arch::OpClassTensorOp,
    TileShape, ClusterShape,
    cutlass::epilogue::collective::EpilogueTileAuto,
    Acc, Acc,
    ElemCD, cutlass::layout::RowMajor, 128 / cutlass::sizeof_bits<ElemCD>::value,
    ElemCD, cutlass::layout::RowMajor, 128 / cutlass::sizeof_bits<ElemCD>::value,
    cutlass::epilogue::collective::EpilogueScheduleAuto
  >::CollectiveOp;

using CollectiveMainloop = typename cutlass::gemm::collective::CollectiveBuilder<
    cutlass::arch::Sm90, cutlass::arch::OpClassTensorOp,
    ElemA, cutlass::layout::RowMajor, 128 / cutlass::sizeof_bits<ElemA>::value,
    ElemB, cutlass::layout::ColumnMajor, 128 / cutlass::sizeof_bits<ElemB>::value,
    Acc,
    TileShape, ClusterShape,
    cutlass::gemm::collective::StageCountAutoCarveout<static_cast<int>(sizeof(typename CollectiveEpilogue::SharedStorage))>,
    cutlass::gemm::collective::KernelScheduleAuto
  >::CollectiveOp;

using GemmKernel = cutlass::gemm::kernel::GemmUniversal<
    cute::Shape<int,int,int,int>,
    CollectiveMainloop,
    CollectiveEpilogue
>;
using Gemm = cutlass::gemm::device::GemmUniversalAdapter<GemmKernel>;

// Force the device kernel symbol into the cubin without needing a host main.
auto* _anchor = &cutlass::device_kernel<GemmKernel>;


// ===== COMPILED SASS (sm_90a) =====

	.target	sm_90a

	.elftype	@"ET_EXEC"


//--------------------- .note.nv.tkinfo           --------------------------
	.section	.note.nv.tkinfo,"",@"SHT_NOTE"
	.sectionflags	@"SHF_NOTE_NV_TKINFO"
	.tkinfo
        /*0018*/ 	.word	0x00000002
        /*0030*/ 	.string	""
        /*0030*/ 	.string	"ptxas"
        /*0030*/ 	.string	"Cuda compilation tools, release 13.0, V13.0.88"
        /*0030*/ 	.string	"Build cuda_13.0.r13.0/compiler.36424714_0"
        /*0030*/ 	.string	"-arch sm_90a -m 64 "



//--------------------- .note.nv.cuinfo           --------------------------
	.section	.note.nv.cuinfo,"",@"SHT_NOTE"
	.sectionflags	@"SHF_NOTE_NV_CUINFO"
        /*0018*/ 	.short	0x0002
        /*001a*/ 	.short	0x005a
        /*001c*/ 	.short	0x0082
	.zero		2


//--------------------- .nv.info                  --------------------------
	.section	.nv.info,"",@"SHT_CUDA_INFO"
	.align	4


	//----- nvinfo : EIATTR_REGCOUNT
	.align		4
        /*0000*/ 	.byte	0x04, 0x2f
        /*0002*/ 	.short	(.L_12 - .L_11)
	.align		4
.L_11:
        /*0004*/ 	.word	index@(_ZN7cutlass13device_kernelINS_4gemm6kernel13GemmUniversalIN4cute5tupleIJiiiiEEENS1_10collective13CollectiveMmaINS1_37MainloopSm90TmaGmmaWarpSpecializedFP8ILi26ENS5_IJNS4_1CILi1EEESB_SB_EEENS1_35KernelTmaWarpSpecializedCooperativeEEENS5_IJNSA_ILi192EEENSA_ILi80EEENSA_ILi32EEEEEENS_12float_e4m3_tENS5_IJlSB_lEEESJ_SK_NS4_8TiledMMAINS4_8MMA_AtomIJNS4_4SM904GMMA30MMA_64x16x32_F32E4M3E4M3_SS_TNILNSO_7ScaleInE1ELSQ_1EEEEEENS4_6LayoutINS5_IJNSA_ILi2EEESB_SB_EEENS5_IJSB_NSA_ILi0EEESW_EEEEENS5_IJNS4_10UnderscoreESZ_SZ_EEEEENS4_13SM90_TMA_LOADENS4_14ComposedLayoutINS4_7SwizzleILi1ELi4ELi3EEENS4_18smem_ptr_flag_bitsILi8EEENST_INS5_IJNSA_ILi8EEESH_EEENS5_IJSH_SB_EEEEEEEvNS4_8identityES12_S1C_vS1D_EENS_8epilogue10collective6detail29Sm90TmaWarpSpecializedAdapterINS1G_15DefaultEpilogueISJ_SK_SK_NS1F_6thread17LinearCombinationISJ_Li1EffLNS1K_9ScaleType4KindE0ELNS_15FloatRoundStyleE2ESJ_EENS1_15EpilogueDefaultEEEEEvvEEEEvNT_6ParamsE)
        /*0008*/ 	.word	0x000000a8


	//----- nvinfo : EIATTR_FRAME_SIZE
	.align		4
.L_12:
        /*000c*/ 	.byte	0x04, 0x11
        /*000e*/ 	.short	(.L_14 - .L_13)
	.align		4
.L_13:
        /*0010*/ 	.word	index@(_ZN7cutlass13device_kernelINS_4gemm6kernel13GemmUniversalIN4cute5tupleIJiiiiEEENS1_10collective13CollectiveMmaINS1_37MainloopSm90TmaGmmaWarpSpecializedFP8ILi26ENS5_IJNS4_1CILi1EEESB_SB_EEENS1_35KernelTmaWarpSpecializedCooperativeEEENS5_IJNSA_ILi192EEENSA_ILi80EEENSA_ILi32EEEEEENS_12float_e4m3_tENS5_IJlSB_lEEESJ_SK_NS4_8TiledMMAINS4_8MMA_AtomIJNS4_4SM904GMMA30MMA_64x16x32_F32E4M3E4M3_SS_TNILNSO_7ScaleInE1ELSQ_1EEEEEENS4_6LayoutINS5_IJNSA_ILi2EEESB_SB_EEENS5_IJSB_NSA_ILi0EEESW_EEEEENS5_IJNS4_10UnderscoreESZ_SZ_EEEEENS4_13SM90_TMA_LOADENS4_14ComposedLayoutINS4_7SwizzleILi1ELi4ELi3EEENS4_18smem_ptr_flag_bitsILi8EEENST_INS5_IJNSA_ILi8EEESH_EEENS5_IJSH_SB_EEEEEEEvNS4_8identityES12_S1C_vS1D_EENS_8epilogue10collective6detail29Sm90TmaWarpSpecializedAdapterINS1G_15DefaultEpilogueISJ_SK_SK_NS1F_6thread17LinearCombinationISJ_Li1EffLNS1K_9ScaleType4KindE0ELNS_15FloatRoundStyleE2ESJ_EENS1_15EpilogueDefaultEEEEEvvEEEEvNT_6ParamsE)
        /*0014*/ 	.word	0x00000000


	//----- nvinfo : EIATTR_MIN_STACK_SIZE
	.align		4
.L_14:
        /*0018*/ 	.byte	0x04, 0x12
        /*001a*/ 	.short	(.L_16 - .L_15)
	.align		4
.L_15:
        /*001c*/ 	.word	index@(_ZN7cutlass13device_kernelINS_4gemm6kernel13GemmUniversalIN4cute5tupleIJiiiiEEENS1_10collective13CollectiveMmaINS1_37MainloopSm90TmaGmmaWarpSpecializedFP8ILi26ENS5_IJNS4_1CILi1EEESB_SB_EEENS1_35KernelTmaWarpSpecializedCooperativeEEENS5_IJNSA_ILi192EEENSA_ILi80EEENSA_ILi32EEEEEENS_12float_e4m3_tENS5_IJlSB_lEEESJ_SK_NS4_8TiledMMAINS4_8MMA_AtomIJNS4_4SM904GMMA30MMA_64x16x32_F32E4M3E4M3_SS_TNILNSO_7ScaleInE1ELSQ_1EEEEEENS4_6LayoutINS5_IJNSA_ILi2EEESB_SB_EEENS5_IJSB_NSA_ILi0EEESW_EEEEENS5_IJNS4_10UnderscoreESZ_SZ_EEEEENS4_13SM90_TMA_LOADENS4_14ComposedLayoutINS4_7SwizzleILi1ELi4ELi3EEENS4_18smem_ptr_flag_bitsILi8EEENST_INS5_IJNSA_ILi8EEESH_EEENS5_IJSH_SB_EEEEEEEvNS4_8identityES12_S1C_vS1D_EENS_8epilogue10collective6detail29Sm90TmaWarpSpecializedAdapterINS1G_15DefaultEpilogueISJ_SK_SK_NS1F_6thread17LinearCombinationISJ_Li1EffLNS1K_9ScaleType4KindE0ELNS_15FloatRoundStyleE2ESJ_EENS1_15EpilogueDefaultEEEEEvvEEEEvNT_6ParamsE)
        /*0020*/ 	.word	0x00000000
.L_16:


//--------------------- .nv.compat                --------------------------
	.section	.nv.compat,"",@"SHT_CUDA_COMPAT_INFO"
	.align	4
        /*0000*/ 	.byte	0x02, 0x09, 0x01, 0x00, 0x02, 0x02, 0x04, 0x00, 0x02, 0x05, 0x05, 0x00, 0x03, 0x07, 0x01, 0x01
        /*0010*/ 	.byte	0x02, 0x03, 0x01, 0x00, 0x02, 0x06, 0x01, 0x00, 0x04, 0x0b, 0x08, 0x00, 0x00, 0x00, 0x00, 0x00
        /*0020*/ 	.byte	0x00, 0x00, 0x00, 0x00


//--------------------- .nv.info._ZN7cutlass13device_kernelINS_4gemm6kernel13GemmUniversalIN4cute5tupleIJiiiiEEENS1_10collective13CollectiveMmaINS1_37MainloopSm90TmaGmmaWarpSpecializedFP8ILi26ENS5_IJNS4_1CILi1EEESB_SB_EEENS1_35KernelTmaWarpSpecializedCooperativeEEENS5_IJNSA_ILi192EEENSA_ILi80EEENSA_ILi32EEEEEENS_12float_e4m3_tENS5_IJlSB_lEEESJ_SK_NS4_8TiledMMAINS4_8MMA_AtomIJNS4_4SM904GMMA30MMA_64x16x32_F32E4M3E4M3_SS_TNILNSO_7ScaleInE1ELSQ_1EEEEEENS4_6LayoutINS5_IJNSA_ILi2EEESB_SB_EEENS5_IJSB_NSA_ILi0EEESW_EEEEENS5_IJNS4_10UnderscoreESZ_SZ_EEEEENS4_13SM90_TMA_LOADENS4_14ComposedLayoutINS4_7SwizzleILi1ELi4ELi3EEENS4_18smem_ptr_flag_bitsILi8EEENST_INS5_IJNSA_ILi8EEESH_EEENS5_IJSH_SB_EEEEEEEvNS4_8identityES12_S1C_vS1D_EENS_8epilogue10collective6detail29Sm90TmaWarpSpecializedAdapterINS1G_15DefaultEpilogueISJ_SK_SK_NS1F_6thread17LinearCombinationISJ_Li1EffLNS1K_9ScaleType4KindE0ELNS_15FloatRoundStyleE2ESJ_EENS1_15EpilogueDefaultEEEEEvvEEEEvNT_6ParamsE --------------------------
	.section	.nv.info._ZN7cutlass13device_kernelINS_4gemm6kernel13GemmUniversalIN4cute5tupleIJiiiiEEENS1_10collective13CollectiveMmaINS1_37MainloopSm90TmaGmmaWarpSpecializedFP8ILi26ENS5_IJNS4_1CILi1EEESB_SB_EEENS1_35KernelTmaWarpSpecializedCooperativeEEENS5_IJNSA_ILi192EEENSA_ILi80EEENSA_ILi32EEEEEENS_12float_e4m3_tENS5_IJlSB_lEEESJ_SK_NS4_8TiledMMAINS4_8MMA_AtomIJNS4_4SM904GMMA30MMA_64x16x32_F32E4M3E4M3_SS_TNILNSO_7ScaleInE1ELSQ_1EEEEEENS4_6LayoutINS5_IJNSA_ILi2EEESB_SB_EEENS5_IJSB_NSA_ILi0EEESW_EEEEENS5_IJNS4_10UnderscoreESZ_SZ_EEEEENS4_13SM90_TMA_LOADENS4_14ComposedLayoutINS4_7SwizzleILi1ELi4ELi3EEENS4_18smem_ptr_flag_bitsILi8EEENST_INS5_IJNSA_ILi8EEESH_EEENS5_IJSH_SB_EEEEEEEvNS4_8identityES12_S1C_vS1D_EENS_8epilogue10collective6detail29Sm90TmaWarpSpecializedAdapterINS1G_15DefaultEpilogueISJ_SK_SK_NS1F_6thread17LinearCombinationISJ_Li1EffLNS1K_9ScaleType4KindE0ELNS_15FloatRoundStyleE2ESJ_EENS1_15EpilogueDefaultEEEEEvvEEEEvNT_6ParamsE,"",@"SHT_CUDA_INFO"
	.sectionflags	@""
	.align	4


	//----- nvinfo : EIATTR_CUDA_API_VERSION
	.align		4
        /*0000*/ 	.byte	0x04, 0x37
        /*0002*/ 	.short	(.L_18 - .L_17)
.L_17:
        /*0004*/ 	.word	0x00000082


	//----- nvinfo : EIATTR_KPARAM_INFO
	.align		4
.L_18:
        /*0008*/ 	.byte	0x04, 0x17
        /*000a*/ 	.short	(.L_20 - .L_19)
.L_19:
        /*000c*/ 	.word	0x00000000
        /*0010*/ 	.short	0x0000
        /*0012*/ 	.short	0x0070
        /*0014*/ 	.byte	0x00, 0xf0, 0x01, 0x10


	//----- nvinfo : EIATTR_SPARSE_MMA_MASK
	.align		4
.L_20:
        /*0018*/ 	.byte	0x03, 0x50
        /*001a*/ 	.short	0x0000


	//----- nvinfo : EIATTR_MAXREG_COUNT
	.align		4
        /*001c*/ 	.byte	0x03, 0x1b
        /*001e*/ 	.short	0x00a8


	//----- nvinfo : EIATTR_NUM_BARRIERS
	.align		4
        /*0020*/ 	.byte	0x02, 0x4c
        /*0022*/ 	.byte	0x01
	.zero		1


	//----- nvinfo : EIATTR_MERCURY_ISA_VERSION
	.align		4
        /*0024*/ 	.byte	0x03, 0x5f
        /*0026*/ 	.short	0x0101


	//----- nvinfo : EIATTR_INT_WARP_WIDE_INSTR_OFFSETS
	.align		4
        /*0028*/ 	.byte	0x04, 0x31
        /*002a*/ 	.short	(.L_22 - .L_21)


	//   ....[0]....
.L_21:
        /*002c*/ 	.word	0x00000730


	//   ....[1]....
        /*0030*/ 	.word	0x00000740


	//   ....[2]....
        /*0034*/ 	.word	0x00000830


	//----- nvinfo : EIATTR_COOP_GROUP_MASK_REGIDS
	.align		4
.L_22:
        /*0038*/ 	.byte	0x04, 0x29
        /*003a*/ 	.short	(.L_24 - .L_23)


	//   ....[0]....
.L_23:
        /*003c*/ 	.word	0xffffffff


	//   ....[1]....
        /*0040*/ 	.word	0xffffffff


	//   ....[2]....
        /*0044*/ 	.word	0xffffffff


	//   ....[3]....
        /*0048*/ 	.word	0xffffffff


	//   ....[4]....
        /*004c*/ 	.word	0xffffffff


	//----- nvinfo : EIATTR_COOP_GROUP_INSTR_OFFSETS
	.align		4
.L_24:
        /*0050*/ 	.byte	0x04, 0x28
        /*0052*/ 	.short	(.L_26 - .L_25)


	//   ....[0]....
.L_25:
        /*0054*/ 	.word	0x00000060


	//   ....[1]....
        /*0058*/ 	.word	0x00000070


	//   ....[2]....
        /*005c*/ 	.word	0x00000190


	//   ....[3]....
        /*0060*/ 	.word	0x00000690


	//   ....[4]....
        /*0064*/ 	.word	0x00001330


	//----- nvinfo : EIATTR_REG_RECONFIG
	.align		4
.L_26:
        /*0068*/ 	.byte	0x01, 0x54
	.zero		2


	//----- nvinfo : EIATTR_MBARRIER_INSTR_OFFSETS
	.align		4
        /*006c*/ 	.byte	0x04, 0x39
        /*006e*/ 	.short	(.L_28 - .L_27)


	//   ....[0]....
.L_27:
        /*0070*/ 	.word	0x00000330
        /*0074*/ 	.word	0x000000ff
        /*0078*/ 	.word	0x00000000
        /*007c*/ 	.short	0x0100
        /*007e*/ 	.byte	0x0a
	.zero		1


	//   ....[1]....
        /*0080*/ 	.word	0x00000340
        /*0084*/ 	.word	0x000000ff
        /*0088*/ 	.word	0x000000d0
        /*008c*/ 	.short	0x0100
        /*008e*/ 	.byte	0x0a
	.zero		1


	//   ....[2]....
        /*0090*/ 	.word	0x00000350
        /*0094*/ 	.word	0x000000ff
        /*0098*/ 	.word	0x00000008
        /*009c*/ 	.short	0x0100
        /*009e*/ 	.byte	0x0a
	.zero		1


	//   ....[3]....
        /*00a0*/ 	.word	0x00000360
        /*00a4*/ 	.word	0x000000ff
        /*00a8*/ 	.word	0x000000d8
        /*00ac*/ 	.short	0x0100
        /*00ae*/ 	.byte	0x0a
	.zero		1


	//   ....[4]....
        /*00b0*/ 	.word	0x00000370
        /*00b4*/ 	.word	0x000000ff
        /*00b8*/ 	.word	0x00000010
        /*00bc*/ 	.short	0x0100
        /*00be*/ 	.byte	0x0a
	.zero		1


	//   ....[5]....
        /*00c0*/ 	.word	0x00000380
        /*00c4*/ 	.word	0x000000ff
        /*00c8*/ 	.word	0x000000e0
        /*00cc*/ 	.short	0x0100
        /*00ce*/ 	.byte	0x0a
	.zero		1


	//   ....[6]....
        /*00d0*/ 	.word	0x00000390
        /*00d4*/ 	.word	0x000000ff
        /*00d8*/ 	.word	0x00000018
        /*00dc*/ 	.short	0x0100
        /*00de*/ 	.byte	0x0a
	.zero		1


	//   ....[7]....
        /*00e0*/ 	.word	0x000003a0
        /*00e4*/ 	.word	0x000000ff
        /*00e8*/ 	.word	0x000000e8
        /*00ec*/ 	.short	0x0100
        /*00ee*/ 	.byte	0x0a
	.zero		1


	//   ....[8]....
        /*00f0*/ 	.word	0x000003b0
        /*00f4*/ 	.word	0x000000ff
        /*00f8*/ 	.word	0x00000020
        /*00fc*/ 	.short	0x0100
        /*00fe*/ 	.byte	0x0a
	.zero		1


	//   ....[9]....
        /*0100*/ 	.word	0x000003c0
        /*0104*/ 	.word	0x000000ff
        /*0108*/ 	.word	0x000000f0
        /*010c*/ 	.short	0x0100
        /*010e*/ 	.byte	0x0a
	.zero		1


	//   ....[10]....
        /*0110*/ 	.word	0x000003d0
        /*0114*/ 	.word	0x000000ff
        /*0118*/ 	.word	0x00000028
        /*011c*/ 	.short	0x0100
        /*011e*/ 	.byte	0x0a
	.zero		1


	//   ....[11]....
        /*0120*/ 	.word	0x000003e0
        /*0124*/ 	.word	0x000000ff
        /*0128*/ 	.word	0x000000f8
        /*012c*/ 	.short	0x0100
        /*012e*/ 	.byte	0x0a
	.zero		1


	//   ....[12]....
        /*0130*/ 	.word	0x000003f0
        /*0134*/ 	.word	0x000000ff
        /*0138*/ 	.word	0x00000030
        /*013c*/ 	.short	0x0100
        /*013e*/ 	.byte	0x0a
	.zero		1


	//   ....[13]....
        /*0140*/ 	.word	0x00000400
        /*0144*/ 	.word	0x000000ff
        /*0148*/ 	.word	0x00000100
        /*014c*/ 	.short	0x0100
        /*014e*/ 	.byte	0x0a
	.zero		1


	//   ....[14]....
        /*0150*/ 	.word	0x00000410
        /*0154*/ 	.word	0x000000ff
        /*0158*/ 	.word	0x00000038
        /*015c*/ 	.short	0x0100
        /*015e*/ 	.byte	0x0a
	.zero		1


	//   ....[15]....
        /*0160*/ 	.word	0x00000420
        /*0164*/ 	.word	0x000000ff
        /*0168*/ 	.word	0x00000108
        /*016c*/ 	.short	0x0100
        /*016e*/ 	.byte	0x0a
	.zero		1


	//   ....[16]....
        /*0170*/ 	.word	0x00000430
        /*0174*/ 	.word	0x000000ff
        /*0178*/ 	.word	0x00000040
        /*017c*/ 	.short	0x0100
        /*017e*/ 	.byte	0x0a
	.zero		1


	//   ....[17]....
        /*0180*/ 	.word	0x00000440
        /*0184*/ 	.word	0x000000ff
        /*0188*/ 	.word	0x00000110
        /*018c*/ 	.short	0x0100
        /*018e*/ 	.byte	0x0a
	.zero		1


	//   ....[18]....
        /*0190*/ 	.word	0x00000450
        /*0194*/ 	.word	0x000000ff
        /*0198*/ 	.word	0x00000048
        /*019c*/ 	.short	0x0100
        /*019e*/ 	.byte	0x0a
	.zero		1


	//   ....[19]....
        /*01a0*/ 	.word	0x00000460
        /*01a4*/ 	.word	0x000000ff
        /*01a8*/ 	.word	0x00000118
        /*01ac*/ 	.short	0x0100
        /*01ae*/ 	.byte	0x0a
	.zero		1


	//   ....[20]....
        /*01b0*/ 	.word	0x00000470
        /*01b4*/ 	.word	0x000000ff
        /*01b8*/ 	.word	0x00000050
        /*01bc*/ 	.short	0x0100
        /*01be*/ 	.byte	0x0a
	.zero		1


	//   ....[21]....
        /*01c0*/ 	.word	0x00000480
        /*01c4*/ 	.word	0x000000ff
        /*01c8*/ 	.word	0x00000120
        /*01cc*/ 	.short	0x0100
        /*01ce*/ 	.byte	0x0a
	.zero		1


	//   ....[22]....
        /*01d0*/ 	.word	0x00000490
        /*01d4*/ 	.word	0x000000ff
        /*01d8*/ 	.word	0x00000058
        /*01dc*/ 	.short	0x0100
        /*01de*/ 	.byte	0x0a
	.zero		1


	//   ....[23]....
        /*01e0*/ 	.word	0x000004a0
        /*01e4*/ 	.word	0x000000ff
        /*01e8*/ 	.word	0x00000128
        /*01ec*/ 	.short	0x0100
        /*01ee*/ 	.byte	0x0a
	.zero		1


	//   ....[24]....
        /*01f0*/ 	.word	0x000004b0
        /*01f4*/ 	.word	0x000000ff
        /*01f8*/ 	.word	0x00000060
        /*01fc*/ 	.short	0x0100
        /*01fe*/ 	.byte	0x0a
	.zero		1


	//   ....[25]....
        /*0200*/ 	.word	0x000004c0
        /*0204*/ 	.word	0x000000ff
        /*0208*/ 	.word	0x00000130
        /*020c*/ 	.short	0x0100
        /*020e*/ 	.byte	0x0a
	.zero		1


	//   ....[26]....
        /*0210*/ 	.word	0x000004d0
        /*0214*/ 	.word	0x000000ff
        /*0218*/ 	.word	0x00000068
        /*021c*/ 	.short	0x0100
        /*021e*/ 	.byte	0x0a
	.zero		1


	//   ....[27]....
        /*0220*/ 	.word	0x000004e0
        /*0224*/ 	.word	0x000000ff
        /*0228*/ 	.word	0x00000138
        /*022c*/ 	.short	0x0100
        /*022e*/ 	.byte	0x0a
	.zero		1


	//   ....[28]....
        /*0230*/ 	.word	0x000004f0
        /*0234*/ 	.word	0x000000ff
        /*0238*/ 	.word	0x00000070
        /*023c*/ 	.short	0x0100
        /*023e*/ 	.byte	0x0a
	.zero		1


	//   ....[29]....
        /*0240*/ 	.word	0x00000500
        /*0244*/ 	.word	0x000000ff
        /*0248*/ 	.word	0x00000140
        /*024c*/ 	.short	0x0100
        /*024e*/ 	.byte	0x0a
	.zero		1


	//   ....[30]....
        /*0250*/ 	.word	0x00000510
        /*0254*/ 	.word	0x000000ff
        /*0258*/ 	.word	0x00000078
        /*025c*/ 	.short	0x0100
        /*025e*/ 	.byte	0x0a
	.zero		1


	//   ....[31]....
        /*0260*/ 	.word	0x00000520
        /*0264*/ 	.word	0x000000ff
        /*0268*/ 	.word	0x00000148
        /*026c*/ 	.short	0x0100
        /*026e*/ 	.byte	0x0a
	.zero		1


	//   ....[32]....
        /*0270*/ 	.word	0x00000530
        /*0274*/ 	.word	0x000000ff
        /*0278*/ 	.word	0x00000080
        /*027c*/ 	.short	0x0100
        /*027e*/ 	.byte	0x0a
	.zero		1


	//   ....[33]....
        /*0280*/ 	.word	0x00000540
        /*0284*/ 	.word	0x000000ff
        /*0288*/ 	.word	0x00000150
        /*028c*/ 	.short	0x0100
        /*028e*/ 	.byte	0x0a
	.zero		1


	//   ....[34]....
        /*0290*/ 	.word	0x00000550
        /*0294*/ 	.word	0x000000ff
        /*0298*/ 	.word	0x00000088
        /*029c*/ 	.short	0x0100
        /*029e*/ 	.byte	0x0a
	.zero		1


	//   ....[35]....
        /*02a0*/ 	.word	0x00000560
        /*02a4*/ 	.word	0x000000ff
        /*02a8*/ 	.word	0x00000158
        /*02ac*/ 	.short	0x0100
        /*02ae*/ 	.byte	0x0a
	.zero		1


	//   ....[36]....
        /*02b0*/ 	.word	0x00000570
        /*02b4*/ 	.word	0x000000ff
        /*02b8*/ 	.word	0x00000090
        /*02bc*/ 	.short	0x0100
        /*02be*/ 	.byte	0x0a
	.zero		1


	//   ....[37]....
        /*02c0*/ 	.word	0x00000580
        /*02c4*/ 	.word	0x000000ff
        /*02c8*/ 	.word	0x00000160
        /*02cc*/ 	.short	0x0100
        /*02ce*/ 	.byte	0x0a
	.zero		1


	//   ....[38]....
        /*02d0*/ 	.word	0x00000590
        /*02d4*/ 	.word	0x000000ff
        /*02d8*/ 	.word	0x00000098
        /*02dc*/ 	.short	0x0100
        /*02de*/ 	.byte	0x0a
	.zero		1


	//   ....[39]....
        /*02e0*/ 	.word	0x000005a0
        /*02e4*/ 	.word	0x000000ff
        /*02e8*/ 	.word	0x00000168
        /*02ec*/ 	.short	0x0100
        /*02ee*/ 	.byte	0x0a
	.zero		1


	//   ....[40]....
        /*02f0*/ 	.word	0x000005b0
        /*02f4*/ 	.word	0x000000ff
        /*02f8*/ 	.word	0x000000a0
        /*02fc*/ 	.short	0x0100
        /*02fe*/ 	.byte	0x0a
	.zero		1


	//   ....[41]....
        /*0300*/ 	.word	0x000005c0
        /*0304*/ 	.word	0x000000ff
        /*0308*/ 	.word	0x00000170
        /*030c*/ 	.short	0x0100
        /*030e*/ 	.byte	0x0a
	.zero		1


	//   ....[42]....
        /*0310*/ 	.word	0x000005d0
        /*0314*/ 	.word	0x000000ff
        /*0318*/ 	.word	0x000000a8
        /*031c*/ 	.short	0x0100
        /*031e*/ 	.byte	0x0a
	.zero		1


	//   ....[43]....
        /*0320*/ 	.word	0x000005e0
        /*0324*/ 	.word	0x000000ff
        /*0328*/ 	.word	0x00000178
        /*032c*/ 	.short	0x0100
        /*032e*/ 	.byte	0x0a
	.zero		1


	//   ....[44]....
        /*0330*/ 	.word	0x000005f0
        /*0334*/ 	.word	0x000000ff
        /*0338*/ 	.word	0x000000b0
        /*033c*/ 	.short	0x0100
        /*033e*/ 	.byte	0x0a
	.zero		1


	//   ....[45]....
        /*0340*/ 	.word	0x00000600
        /*0344*/ 	.word	0x000000ff
        /*0348*/ 	.word	0x00000180
        /*034c*/ 	.short	0x0100
        /*034e*/ 	.byte	0x0a
	.zero		1


	//   ....[46]....
        /*0350*/ 	.word	0x00000610
        /*0354*/ 	.word	0x000000ff
        /*0358*/ 	.word	0x000000b8
        /*035c*/ 	.short	0x0100
        /*035e*/ 	.byte	0x0a
	.zero		1


	//   ....[47]....
        /*0360*/ 	.word	0x00000620
        /*0364*/ 	.word	0x000000ff
        /*0368*/ 	.word	0x00000188
        /*036c*/ 	.short	0x0100
        /*036e*/ 	.byte	0x0a
	.zero		1


	//   ....[48]....
        /*0370*/ 	.word	0x00000630
        /*0374*/ 	.word	0x000000ff
        /*0378*/ 	.word	0x000000c0
        /*037c*/ 	.short	0x0100
        /*037e*/ 	.byte	0x0a
	.zero		1


	//   ....[49]....
        /*0380*/ 	.word	0x00000640
        /*0384*/ 	.word	0x000000ff
        /*0388*/ 	.word	0x00000190
        /*038c*/ 	.short	0x0100
        /*038e*/ 	.byte	0x0a
	.zero		1


	//   ....[50]....
        /*0390*/ 	.word	0x00000650
        /*0394*/ 	.word	0x000000ff
        /*0398*/ 	.word	0x000000c8
        /*039c*/ 	.short	0x0100
        /*039e*/ 	.byte	0x0a
	.zero		1


	//   ....[51]....
        /*03a0*/ 	.word	0x00000660
        /*03a4*/ 	.word	0x000000ff
        /*03a8*/ 	.word	0x00000198
        /*03ac*/ 	.short	0x0100
        /*03ae*/ 	.byte	0x0a
	.zero		1


	//   ....[52]....
        /*03b0*/ 	.word	0x00000860
        /*03b4*/ 	.word	0x000000ff
        /*03b8*/ 	.word	0x000001b0
        /*03bc*/ 	.short	0x0100
        /*03be*/ 	.byte	0x08
	.zero		1


	//   ....[53]....
        /*03c0*/ 	.word	0x00000890
        /*03c4*/ 	.word	0x000000ff
        /*03c8*/ 	.word	0x000001b8
        /*03cc*/ 	.short	0x0100
        /*03ce*/ 	.byte	0x08
	.zero		1


	//   ....[54]....
        /*03d0*/ 	.word	0x00001960
        /*03d4*/ 	.word	0x000000ff
        /*03d8*/ 	.word	0x00000000
        /*03dc*/ 	.short	0x010a
        /*03de*/ 	.byte	0x0f
	.zero		1


	//   ....[55]....
        /*03e0*/ 	.word	0x000019c0
        /*03e4*/ 	.word	0x000000ff
        /*03e8*/ 	.word	0x00000000
        /*03ec*/ 	.short	0x010a
        /*03ee*/ 	.byte	0x0f
	.zero		1


	//   ....[56]....
        /*03f0*/ 	.word	0x00002650
        /*03f4*/ 	.word	0x000000ff
        /*03f8*/ 	.word	0x00000000
        /*03fc*/ 	.short	0x010a
        /*03fe*/ 	.byte	0x11
	.zero		1


	//   ....[57]....
        /*0400*/ 	.word	0x00002690
        /*0404*/ 	.word	0x000000ff
        /*0408*/ 	.word	0x00000000
        /*040c*/ 	.short	0x010a
        /*040e*/ 	.byte	0x11
	.zero		1


	//   ....[58]....
        /*0410*/ 	.word	0x00002fd0
        /*0414*/ 	.word	0x000000ff
        /*0418*/ 	.word	0x00000000
        /*041c*/ 	.short	0x0101
        /*041e*/ 	.byte	0x10
	.zero		1


	//   ....[59]....
        /*0420*/ 	.word	0x00003740
        /*0424*/ 	.word	0x000000ff
        /*0428*/ 	.word	0x00000000
        /*042c*/ 	.short	0x0101
        /*042e*/ 	.byte	0x06
	.zero		1


	//   ....[60]....
        /*0430*/ 	.word	0x0000a380
        /*0434*/ 	.word	0x0000000f
        /*0438*/ 	.word	0x000000d0
        /*043c*/ 	.short	0x010a
        /*043e*/ 	.byte	0x3f
	.zero		1


	//   ....[61]....
        /*0440*/ 	.word	0x0000a710
        /*0444*/ 	.word	0x00000006
        /*0448*/ 	.word	0x000001b8
        /*044c*/ 	.short	0x0101
        /*044e*/ 	.byte	0x3f
	.zero		1


	//   ....[62]....
        /*0450*/ 	.word	0x0000ae50
        /*0454*/ 	.word	0x00000005
        /*0458*/ 	.word	0x00000000
        /*045c*/ 	.short	0x010a
        /*045e*/ 	.byte	0x3f
	.zero		1


	//   ....[63]....
        /*0460*/ 	.word	0x0000aed0
        /*0464*/ 	.word	0x00000007
        /*0468*/ 	.word	0x00000000
        /*046c*/ 	.short	0x010a
        /*046e*/ 	.byte	0x3f
	.zero		1


	//   ....[64]....
        /*0470*/ 	.word	0x0000af60
        /*0474*/ 	.word	0x00000006
        /*0478*/ 	.word	0x00000000
        /*047c*/ 	.short	0x010a
        /*047e*/ 	.byte	0x3f
	.zero		1


	//   ....[65]....
        /*0480*/ 	.word	0x0000aff0
        /*0484*/ 	.word	0x00000009
        /*0488*/ 	.word	0x00000000
        /*048c*/ 	.short	0x010a
        /*048e*/ 	.byte	0x3f
	.zero		1


	//   ....[66]....
        /*0490*/ 	.word	0x0000b080
        /*0494*/ 	.word	0x00000006
        /*0498*/ 	.word	0x00000000
        /*049c*/ 	.short	0x010a
        /*049e*/ 	.byte	0x3f
	.zero		1


	//   ....[67]....
        /*04a0*/ 	.word	0x0000b110
        /*04a4*/ 	.word	0x00000009
        /*04a8*/ 	.word	0x00000000
        /*04ac*/ 	.short	0x010a
        /*04ae*/ 	.byte	0x3f
	.zero		1


	//   ....[68]....
        /*04b0*/ 	.word	0x0000b1a0
        /*04b4*/ 	.word	0x00000006
        /*04b8*/ 	.word	0x00000000
        /*04bc*/ 	.short	0x010a
        /*04be*/ 	.byte	0x3f
	.zero		1


	//   ....[69]....
        /*04c0*/ 	.word	0x0000b230
        /*04c4*/ 	.word	0x00000009
        /*04c8*/ 	.word	0x00000000
        /*04cc*/ 	.short	0x010a
        /*04ce*/ 	.byte	0x3f
	.zero		1


	//   ....[70]....
        /*04d0*/ 	.word	0x0000b2c0
        /*04d4*/ 	.word	0x00000006
        /*04d8*/ 	.word	0x00000000
        /*04dc*/ 	.short	0x010a
        /*04de*/ 	.byte	0x3f
	.zero		1


	//   ....[71]....
        /*04e0*/ 	.word	0x0000b350
        /*04e4*/ 	.word	0x00000009
        /*04e8*/ 	.word	0x00000000
        /*04ec*/ 	.short	0x010a
        /*04ee*/ 	.byte	0x3f
	.zero		1


	//   ....[72]....
        /*04f0*/ 	.word	0x0000b3e0
        /*04f4*/ 	.word	0x00000006
        /*04f8*/ 	.word	0x00000000
        /*04fc*/ 	.short	0x010a
        /*04fe*/ 	.byte	0x3f
	.zero		1


	//   ....[73]....
        /*0500*/ 	.word	0x0000b470
        /*0504*/ 	.word	0x00000009
        /*0508*/ 	.word	0x00000000
        /*050c*/ 	.short	0x010a
        /*050e*/ 	.byte	0x3f
	.zero		1


	//   ....[74]....
        /*0510*/ 	.word	0x0000b500
        /*0514*/ 	.word	0x00000006
        /*0518*/ 	.word	0x00000000
        /*051c*/ 	.short	0x010a
        /*051e*/ 	.byte	0x3f
	.zero		1


	//   ....[75]....
        /*0520*/ 	.word	0x0000b590
        /*0524*/ 	.word	0x00000009
        /*0528*/ 	.word	0x00000000
        /*052c*/ 	.short	0x010a
        /*052e*/ 	.byte	0x3f
	.zero		1


	//   ....[76]....
        /*0530*/ 	.word	0x0000b620
        /*0534*/ 	.word	0x00000006
        /*0538*/ 	.word	0x00000000
        /*053c*/ 	.short	0x010a
        /*053e*/ 	.byte	0x3f
	.zero		1


	//   ....[77]....
        /*0540*/ 	.word	0x0000b6b0
        /*0544*/ 	.word	0x00000009
        /*0548*/ 	.word	0x00000000
        /*054c*/ 	.short	0x010a
        /*054e*/ 	.byte	0x3f
	.zero		1


	//   ....[78]....
        /*0550*/ 	.word	0x0000b740
        /*0554*/ 	.word	0x00000006
        /*0558*/ 	.word	0x00000000
        /*055c*/ 	.short	0x010a
        /*055e*/ 	.byte	0x3f
	.zero		1


	//   ....[79]....
        /*0560*/ 	.word	0x0000b7d0
        /*0564*/ 	.word	0x00000009
        /*0568*/ 	.word	0x00000000
        /*056c*/ 	.short	0x010a
        /*056e*/ 	.byte	0x3f
	.zero		1


	//   ....[80]....
        /*0570*/ 	.word	0x0000b860
        /*0574*/ 	.word	0x00000006
        /*0578*/ 	.word	0x00000000
        /*057c*/ 	.short	0x010a
        /*057e*/ 	.byte	0x3f
	.zero		1


	//   ....[81]....
        /*0580*/ 	.word	0x0000b8f0
        /*0584*/ 	.word	0x00000009
        /*0588*/ 	.word	0x00000000
        /*058c*/ 	.short	0x010a
        /*058e*/ 	.byte	0x3f
	.zero		1


	//   ....[82]....
        /*0590*/ 	.word	0x0000b980
        /*0594*/ 	.word	0x00000006
        /*0598*/ 	.word	0x00000000
        /*059c*/ 	.short	0x010a
        /*059e*/ 	.byte	0x3f
	.zero		1


	//   ....[83]....
        /*05a0*/ 	.word	0x0000ba10
        /*05a4*/ 	.word	0x00000009
        /*05a8*/ 	.word	0x00000000
        /*05ac*/ 	.short	0x010a
        /*05ae*/ 	.byte	0x3f
	.zero		1


	//   ....[84]....
        /*05b0*/ 	.word	0x0000baa0
        /*05b4*/ 	.word	0x00000006
        /*05b8*/ 	.word	0x00000000
        /*05bc*/ 	.short	0x010a
        /*05be*/ 	.byte	0x3f
	.zero		1


	//   ....[85]....
        /*05c0*/ 	.word	0x0000bb30
        /*05c4*/ 	.word	0x00000009
        /*05c8*/ 	.word	0x00000000
        /*05cc*/ 	.short	0x010a
        /*05ce*/ 	.byte	0x3f
	.zero		1


	//   ....[86]....
        /*05d0*/ 	.word	0x0000bbc0
        /*05d4*/ 	.word	0x00000006
        /*05d8*/ 	.word	0x00000000
        /*05dc*/ 	.short	0x010a
        /*05de*/ 	.byte	0x3f
	.zero		1


	//   ....[87]....
        /*05e0*/ 	.word	0x0000bc50
        /*05e4*/ 	.word	0x00000003
        /*05e8*/ 	.word	0x00000000
        /*05ec*/ 	.short	0x010a
        /*05ee*/ 	.byte	0x3f
	.zero		1


	//   ....[88]....
        /*05f0*/ 	.word	0x0000bcc0
        /*05f4*/ 	.word	0x00000007
        /*05f8*/ 	.word	0x00000000
        /*05fc*/ 	.short	0x010a
        /*05fe*/ 	.byte	0x3f
	.zero		1


	//   ....[89]....
        /*0600*/ 	.word	0x0000bd20
        /*0604*/ 	.word	0x000000a8
        /*0608*/ 	.word	0x00000000
        /*060c*/ 	.short	0x010a
        /*060e*/ 	.byte	0x3f
	.zero		1


	//   ....[90]....
        /*0610*/ 	.word	0x0000bdf0
        /*0614*/ 	.word	0x0000000f
        /*0618*/ 	.word	0x000000d0
        /*061c*/ 	.short	0x010a
        /*061e*/ 	.byte	0x3f
	.zero		1


	//   ....[91]....
        /*0620*/ 	.word	0x0000bed0
        /*0624*/ 	.word	0x00000005
        /*0628*/ 	.word	0x00000000
        /*062c*/ 	.short	0x010a
        /*062e*/ 	.byte	0x3f
	.zero		1


	//   ....[92]....
        /*0630*/ 	.word	0x0000bf20
        /*0634*/ 	.word	0x00000007
        /*0638*/ 	.word	0x00000000
        /*063c*/ 	.short	0x010a
        /*063e*/ 	.byte	0x3f
	.zero		1


	//   ....[93]....
        /*0640*/ 	.word	0x0000bf70
        /*0644*/ 	.word	0x00000006
        /*0648*/ 	.word	0x00000000
        /*064c*/ 	.short	0x010a
        /*064e*/ 	.byte	0x3f
	.zero		1


	//   ....[94]....
        /*0650*/ 	.word	0x0000bfc0
        /*0654*/ 	.word	0x00000009
        /*0658*/ 	.word	0x00000000
        /*065c*/ 	.short	0x010a
        /*065e*/ 	.byte	0x3f
	.zero		1


	//   ....[95]....
        /*0660*/ 	.word	0x0000c010
        /*0664*/ 	.word	0x00000006
        /*0668*/ 	.word	0x00000000
        /*066c*/ 	.short	0x010a
        /*066e*/ 	.byte	0x3f
	.zero		1


	//   ....[96]....
        /*0670*/ 	.word	0x0000c060
        /*0674*/ 	.word	0x00000009
        /*0678*/ 	.word	0x00000000
        /*067c*/ 	.short	0x010a
        /*067e*/ 	.byte	0x3f
	.zero		1


	//   ....[97]....
        /*0680*/ 	.word	0x0000c0b0
        /*0684*/ 	.word	0x00000006
        /*0688*/ 	.word	0x00000000
        /*068c*/ 	.short	0x010a
        /*068e*/ 	.byte	0x3f
	.zero		1


	//   ....[98]....
        /*0690*/ 	.word	0x0000c100
        /*0694*/ 	.word	0x00000009
        /*0698*/ 	.word	0x00000000
        /*069c*/ 	.short	0x010a
        /*069e*/ 	.byte	0x3f
	.zero		1


	//   ....[99]....
        /*06a0*/ 	.word	0x0000c150
        /*06a4*/ 	.word	0x00000006
        /*06a8*/ 	.word	0x00000000
        /*06ac*/ 	.short	0x010a
        /*06ae*/ 	.byte	0x3f
	.zero		1


	//   ....[100]....
        /*06b0*/ 	.word	0x0000c1a0
        /*06b4*/ 	.word	0x00000009
        /*06b8*/ 	.word	0x00000000
        /*06bc*/ 	.short	0x010a
        /*06be*/ 	.byte	0x3f
	.zero		1


	//   ....[101]....
        /*06c0*/ 	.word	0x0000c1f0
        /*06c4*/ 	.word	0x00000006
        /*06c8*/ 	.word	0x00000000
        /*06cc*/ 	.short	0x010a
        /*06ce*/ 	.byte	0x3f
	.zero		1


	//   ....[102]....
        /*06d0*/ 	.word	0x0000c240
        /*06d4*/ 	.word	0x00000009
        /*06d8*/ 	.word	0x00000000
        /*06dc*/ 	.short	0x010a
        /*06de*/ 	.byte	0x3f
	.zero		1


	//   ....[103]....
        /*06e0*/ 	.word	0x0000c290
        /*06e4*/ 	.word	0x00000006
        /*06e8*/ 	.word	0x00000000
        /*06ec*/ 	.short	0x010a
        /*06ee*/ 	.byte	0x3f
	.zero		1


	//   ....[104]....
        /*06f0*/ 	.word	0x0000c2e0
        /*06f4*/ 	.word	0x00000009
        /*06f8*/ 	.word	0x00000000
        /*06fc*/ 	.short	0x010a
        /*06fe*/ 	.byte	0x3f
	.zero		1


	//   ....[105]....
        /*0700*/ 	.word	0x0000c330
        /*0704*/ 	.word	0x00000006
        /*0708*/ 	.word	0x00000000
        /*070c*/ 	.short	0x010a
        /*070e*/ 	.byte	0x3f
	.zero		1


	//   ....[106]....
        /*0710*/ 	.word	0x0000c380
        /*0714*/ 	.word	0x00000009
        /*0718*/ 	.word	0x00000000
        /*071c*/ 	.short	0x010a
        /*071e*/ 	.byte	0x3f
	.zero		1


	//   ....[107]....
        /*0720*/ 	.word	0x0000c3d0
        /*0724*/ 	.word	0x00000006
        /*0728*/ 	.word	0x00000000
        /*072c*/ 	.short	0x010a
        /*072e*/ 	.byte	0x3f
	.zero		1


	//   ....[108]....
        /*0730*/ 	.word	0x0000c420
        /*0734*/ 	.word	0x00000009
        /*0738*/ 	.word	0x00000000
        /*073c*/ 	.short	0x010a
        /*073e*/ 	.byte	0x3f
	.zero		1


	//   ....[109]....
        /*0740*/ 	.word	0x0000c470
        /*0744*/ 	.word	0x00000006
        /*0748*/ 	.word	0x00000000
        /*074c*/ 	.short	0x010a
        /*074e*/ 	.byte	0x3f
	.zero		1


	//   ....[110]....
        /*0750*/ 	.word	0x0000c4c0
        /*0754*/ 	.word	0x00000009
        /*0758*/ 	.word	0x00000000
        /*075c*/ 	.short	0x010a
        /*075e*/ 	.byte	0x3f
	.zero		1


	//   ....[111]....
        /*0760*/ 	.word	0x0000c510
        /*0764*/ 	.word	0x00000006
        /*0768*/ 	.word	0x00000000
        /*076c*/ 	.short	0x010a
        /*076e*/ 	.byte	0x3f
	.zero		1


	//   ....[112]....
        /*0770*/ 	.word	0x0000c560
        /*0774*/ 	.word	0x00000009
        /*0778*/ 	.word	0x00000000
        /*077c*/ 	.short	0x010a
        /*077e*/ 	.byte	0x3f
	.zero		1


	//   ....[113]....
        /*0780*/ 	.word	0x0000c5b0
        /*0784*/ 	.word	0x00000006
        /*0788*/ 	.word	0x00000000
        /*078c*/ 	.short	0x010a
        /*078e*/ 	.byte	0x3f
	.zero		1


	//   ....[114]....
        /*0790*/ 	.word	0x0000c600
        /*0794*/ 	.word	0x00000009
        /*0798*/ 	.word	0x00000000
        /*079c*/ 	.short	0x010a
        /*079e*/ 	.byte	0x3f
	.zero		1


	//   ....[115]....
        /*07a0*/ 	.word	0x0000c650
        /*07a4*/ 	.word	0x00000006
        /*07a8*/ 	.word	0x00000000
        /*07ac*/ 	.short	0x010a
        /*07ae*/ 	.byte	0x3f
	.zero		1


	//----- nvinfo : EIATTR_NUM_MBARRIERS
	.align		4
.L_28:
        /*07b0*/ 	.byte	0x03, 0x38
        /*07b2*/ 	.short	0x0036


	//----- nvinfo : EIATTR_EXIT_INSTR_OFFSETS
	.align		4
        /*07b4*/ 	.byte	0x04, 0x1c
        /*07b6*/ 	.short	(.L_30 - .L_29)


	//   ....[0]....
.L_29:
        /*07b8*/ 	.word	0x000008f0


	//   ....[1]....
        /*07bc*/ 	.word	0x00001200


	//   ....[2]....
        /*07c0*/ 	.word	0x000099f0


	//   ....[3]....
        /*07c4*/ 	.word	0x0000a020


	//   ....[4]....
        /*07c8*/ 	.word	0x0000bca0


	//----- nvinfo : EIATTR_MAX_THREADS
	.align		4
.L_30:
        /*07cc*/ 	.byte	0x04, 0x05
        /*07ce*/ 	.short	(.L_32 - .L_31)
.L_31:
        /*07d0*/ 	.word	0x00000180
        /*07d4*/ 	.word	0x00000001
        /*07d8*/ 	.word	0x00000001


	//----- nvinfo : EIATTR_CRS_STACK_SIZE
	.align		4
.L_32:
        /*07dc*/ 	.byte	0x04, 0x1e
        /*07de*/ 	.short	(.L_34 - .L_33)
.L_33:
        /*07e0*/ 	.word	0x00000000


	//----- nvinfo : EIATTR_CBANK_PARAM_SIZE
	.align		4
.L_34:
        /*07e4*/ 	.byte	0x03, 0x19
        /*07e6*/ 	.short	0x0470


	//----- nvinfo : EIATTR_PARAM_CBANK
	.align		4
        /*07e8*/ 	.byte	0x04, 0x0a
        /*07ea*/ 	.short	(.L_36 - .L_35)
	.align		4
.L_35:
        /*07ec*/ 	.word	index@(.nv.constant0._ZN7cutlass13device_kernelINS_4gemm6kernel13GemmUniversalIN4cute5tupleIJiiiiEEENS1_10collective13CollectiveMmaINS1_37MainloopSm90TmaGmmaWarpSpecializedFP8ILi26ENS5_IJNS4_1CILi1EEESB_SB_EEENS1_35KernelTmaWarpSpecializedCooperativeEEENS5_IJNSA_ILi192EEENSA_ILi80EEENSA_ILi32EEEEEENS_12float_e4m3_tENS5_IJlSB_lEEESJ_SK_NS4_8TiledMMAINS4_8MMA_AtomIJNS4_4SM904GMMA30MMA_64x16x32_F32E4M3E4M3_SS_TNILNSO_7ScaleInE1ELSQ_1EEEEEENS4_6LayoutINS5_IJNSA_ILi2EEESB_SB_EEENS5_IJSB_NSA_ILi0EEESW_EEEEENS5_IJNS4_10UnderscoreESZ_SZ_EEEEENS4_13SM90_TMA_LOADENS4_14ComposedLayoutINS4_7SwizzleILi1ELi4ELi3EEENS4_18smem_ptr_flag_bitsILi8EEENST_INS5_IJNSA_ILi8EEESH_EEENS5_IJSH_SB_EEEEEEEvNS4_8identityES12_S1C_vS1D_EENS_8epilogue10collective6detail29Sm90TmaWarpSpecializedAdapterINS1G_15DefaultEpilogueISJ_SK_SK_NS1F_6thread17LinearCombinationISJ_Li1EffLNS1K_9ScaleType4KindE0ELNS_15FloatRoundStyleE2ESJ_EENS1_15EpilogueDefaultEEEEEvvEEEEvNT_6ParamsE)
        /*07f0*/ 	.short	0x0210
        /*07f2*/ 	.short	0x0470


	//----- nvinfo : EIATTR_SW_WAR
	.align		4
.L_36:
        /*07f4*/ 	.byte	0x04, 0x36
        /*07f6*/ 	.short	(.L_38 - .L_37)
.L_37:
        /*07f8*/ 	.word	0x00000008
.L_38:


//--------------------- .nv.callgraph             --------------------------
	.section	.nv.callgraph,"",@"SHT_CUDA_CALLGRAPH"
	.align	4
	.sectionentsize	8
	.align		4
        /*0000*/ 	.word	0x00000000
	.align		4
        /*0004*/ 	.word	0xffffffff
	.align		4
        /*0008*/ 	.word	0x00000000
	.align		4
        /*000c*/ 	.word	0xfffffffe
	.align		4
        /*0010*/ 	.word	0x00000000
	.align		4
        /*0014*/ 	.word	0xfffffffd
	.align		4
        /*0018*/ 	.word	0x00000000
	.align		4
        /*001c*/ 	.word	0xfffffffc


//--------------------- .nv.constant4             --------------------------
	.section	.nv.constant4,"a",@progbits
	.align	8
	.align		8
.nv.constant4:
        /*0000*/ 	.dword	_ZN39_INTERNAL_164c1022_4_k_cu_eccb7eea_45614cuda3std3__45__cpo5beginE
	.align		8
        /*0008*/ 	.dword	_ZN39_INTERNAL_164c1022_4_k_cu_eccb7eea_45614cuda3std3__45__cpo3endE
	.align		8
        /*0010*/ 	.dword	_ZN39_INTERNAL_164c1022_4_k_cu_eccb7eea_45614cuda3std3__45__cpo6cbeginE
	.align		8
        /*0018*/ 	.dword	_ZN39_INTERNAL_164c1022_4_k_cu_eccb7eea_45614cuda3std3__45__cpo4cendE
	.align		8
        /*0020*/ 	.dword	_ZN39_INTERNAL_164c1022_4_k_cu_eccb7eea_45614cuda3std3__441_GLOBAL__N__164c1022_4_k_cu_eccb7eea_45616ignoreE
	.align		8
        /*0028*/ 	.dword	_ZN39_INTERNAL_164c1022_4_k_cu_eccb7eea_45614cuda3std3__419piecewise_constructE
	.align		8
        /*0030*/ 	.dword	_ZN39_INTERNAL_164c1022_4_k_cu_eccb7eea_45614cuda3std3__48in_placeE
	.align		8
        /*0038*/ 	.dword	_ZN39_INTERNAL_164c1022_4_k_cu_eccb7eea_45614cuda3std6ranges3__45__cpo4swapE
	.align		8
        /*0040*/ 	.dword	_ZN39_INTERNAL_164c1022_4_k_cu_eccb7eea_45614cuda3std6ranges3__45__cpo9iter_moveE
	.align		8
        /*0048*/ 	.dword	_ZN39_INTERNAL_164c1022_4_k_cu_eccb7eea_45614cute7productE
	.align		8
        /*0050*/ 	.dword	_ZN39_INTERNAL_164c1022_4_k_cu_eccb7eea_45614cute1_E


//--------------------- .text._ZN7cutlass13device_kernelINS_4gemm6kernel13GemmUniversalIN4cute5tupleIJiiiiEEENS1_10collective13CollectiveMmaINS1_37MainloopSm90TmaGmmaWarpSpecializedFP8ILi26ENS5_IJNS4_1CILi1EEESB_SB_EEENS1_35KernelTmaWarpSpecializedCooperativeEEENS5_IJNSA_ILi192EEENSA_ILi80EEENSA_ILi32EEEEEENS_12float_e4m3_tENS5_IJlSB_lEEESJ_SK_NS4_8TiledMMAINS4_8MMA_AtomIJNS4_4SM904GMMA30MMA_64x16x32_F32E4M3E4M3_SS_TNILNSO_7ScaleInE1ELSQ_1EEEEEENS4_6LayoutINS5_IJNSA_ILi2EEESB_SB_EEENS5_IJSB_NSA_ILi0EEESW_EEEEENS5_IJNS4_10UnderscoreESZ_SZ_EEEEENS4_13SM90_TMA_LOADENS4_14ComposedLayoutINS4_7SwizzleILi1ELi4ELi3EEENS4_18smem_ptr_flag_bitsILi8EEENST_INS5_IJNSA_ILi8EEESH_EEENS5_IJSH_SB_EEEEEEEvNS4_8identityES12_S1C_vS1D_EENS_8epilogue10collective6detail29Sm90TmaWarpSpecializedAdapterINS1G_15DefaultEpilogueISJ_SK_SK_NS1F_6thread17LinearCombinationISJ_Li1EffLNS1K_9ScaleType4KindE0ELNS_15FloatRoundStyleE2ESJ_EENS1_15EpilogueDefaultEEEEEvvEEEEvNT_6ParamsE --------------------------
	.section	.text._ZN7cutlass13device_kernelINS_4gemm6kernel13GemmUniversalIN4cute5tupleIJiiiiEEENS1_10collective13CollectiveMmaINS1_37MainloopSm90TmaGmmaWarpSpecializedFP8ILi26ENS5_IJNS4_1CILi1EEESB_SB_EEENS1_35KernelTmaWarpSpecializedCooperativeEEENS5_IJNSA_ILi192EEENSA_ILi80EEENSA_ILi32EEEEEENS_12float_e4m3_tENS5_IJlSB_lEEESJ_SK_NS4_8TiledMMAINS4_8MMA_AtomIJNS4_4SM904GMMA30MMA_64x16x32_F32E4M3E4M3_SS_TNILNSO_7ScaleInE1ELSQ_1EEEEEENS4_6LayoutINS5_IJNSA_ILi2EEESB_SB_EEENS5_IJSB_NSA_ILi0EEESW_EEEEENS5_IJNS4_10UnderscoreESZ_SZ_EEEEENS4_13SM90_TMA_LOADENS4_14ComposedLayoutINS4_7SwizzleILi1ELi4ELi3EEENS4_18smem_ptr_flag_bitsILi8EEENST_INS5_IJNSA_ILi8EEESH_EEENS5_IJSH_SB_EEEEEEEvNS4_8identityES12_S1C_vS1D_EENS_8epilogue10collective6detail29Sm90TmaWarpSpecializedAdapterINS1G_15DefaultEpilogueISJ_SK_SK_NS1F_6thread17LinearCombinationISJ_Li1EffLNS1K_9ScaleType4KindE0ELNS_15FloatRoundStyleE2ESJ_EENS1_15EpilogueDefaultEEEEEvvEEEEvNT_6ParamsE,"ax",@progbits
	.align	128
.text._ZN7cutlass13device_kernelINS_4gemm6kernel13GemmUniversalIN4cute5tupleIJiiiiEEENS1_10collective13CollectiveMmaINS1_37MainloopSm90TmaGmmaWarpSpecializedFP8ILi26ENS5_IJNS4_1CILi1EEESB_SB_EEENS1_35KernelTmaWarpSpecializedCooperativeEEENS5_IJNSA_ILi192EEENSA_ILi80EEENSA_ILi32EEEEEENS_12float_e4m3_tENS5_IJlSB_lEEESJ_SK_NS4_8TiledMMAINS4_8MMA_AtomIJNS4_4SM904GMMA30MMA_64x16x32_F32E4M3E4M3_SS_TNILNSO_7ScaleInE1ELSQ_1EEEEEENS4_6LayoutINS5_IJNSA_ILi2EEESB_SB_EEENS5_IJSB_NSA_ILi0EEESW_EEEEENS5_IJNS4_10UnderscoreESZ_SZ_EEEEENS4_13SM90_TMA_LOADENS4_14ComposedLayoutINS4_7SwizzleILi1ELi4ELi3EEENS4_18smem_ptr_flag_bitsILi8EEENST_INS5_IJNSA_ILi8EEESH_EEENS5_IJSH_SB_EEEEEEEvNS4_8identityES12_S1C_vS1D_EENS_8epilogue10collective6detail29Sm90TmaWarpSpecializedAdapterINS1G_15DefaultEpilogueISJ_SK_SK_NS1F_6thread17LinearCombinationISJ_Li1EffLNS1K_9ScaleType4KindE0ELNS_15FloatRoundStyleE2ESJ_EENS1_15EpilogueDefaultEEEEEvvEEEEvNT_6ParamsE:
        .type           _ZN7cutlass13device_kernelINS_4gemm6kernel13GemmUniversalIN4cute5tupleIJiiiiEEENS1_10collective13CollectiveMmaINS1_37MainloopSm90TmaGmmaWarpSpecializedFP8ILi26ENS5_IJNS4_1CILi1EEESB_SB_EEENS1_35KernelTmaWarpSpecializedCooperativeEEENS5_IJNSA_ILi192EEENSA_ILi80EEENSA_ILi32EEEEEENS_12float_e4m3_tENS5_IJlSB_lEEESJ_SK_NS4_8TiledMMAINS4_8MMA_AtomIJNS4_4SM904GMMA30MMA_64x16x32_F32E4M3E4M3_SS_TNILNSO_7ScaleInE1ELSQ_1EEEEEENS4_6LayoutINS5_IJNSA_ILi2EEESB_SB_EEENS5_IJSB_NSA_ILi0EEESW_EEEEENS5_IJNS4_10UnderscoreESZ_SZ_EEEEENS4_13SM90_TMA_LOADENS4_14ComposedLayoutINS4_7SwizzleILi1ELi4ELi3EEENS4_18smem_ptr_flag_bitsILi8EEENST_INS5_IJNSA_ILi8EEESH_EEENS5_IJSH_SB_EEEEEEEvNS4_8identityES12_S1C_vS1D_EENS_8epilogue10collective6detail29Sm90TmaWarpSpecializedAdapterINS1G_15DefaultEpilogueISJ_SK_SK_NS1F_6thread17LinearCombinationISJ_Li1EffLNS1K_9ScaleType4KindE0ELNS_15FloatRoundStyleE2ESJ_EENS1_15EpilogueDefaultEEEEEvvEEEEvNT_6ParamsE,@function
        .size           _ZN7cutlass13device_kernelINS_4gemm6kernel13GemmUniversalIN4cute5tupleIJiiiiEEENS1_10collective13CollectiveMmaINS1_37MainloopSm90TmaGmmaWarpSpecializedFP8ILi26ENS5_IJNS4_1CILi1EEESB_SB_EEENS1_35KernelTmaWarpSpecializedCooperativeEEENS5_IJNSA_ILi192EEENSA_ILi80EEENSA_ILi32EEEEEENS_12float_e4m3_tENS5_IJlSB_lEEESJ_SK_NS4_8TiledMMAINS4_8MMA_AtomIJNS4_4SM904GMMA30MMA_64x16x32_F32E4M3E4M3_SS_TNILNSO_7ScaleInE1ELSQ_1EEEEEENS4_6LayoutINS5_IJNSA_ILi2EEESB_SB_EEENS5_IJSB_NSA_ILi0EEESW_EEEEENS5_IJNS4_10UnderscoreESZ_SZ_EEEEENS4_13SM90_TMA_LOADENS4_14ComposedLayoutINS4_7SwizzleILi1ELi4ELi3EEENS4_18smem_ptr_flag_bitsILi8EEENST_INS5_IJNSA_ILi8EEESH_EEENS5_IJSH_SB_EEEEEEEvNS4_8identityES12_S1C_vS1D_EENS_8epilogue10collective6detail29Sm90TmaWarpSpecializedAdapterINS1G_15DefaultEpilogueISJ_SK_SK_NS1F_6thread17LinearCombinationISJ_Li1EffLNS1K_9ScaleType4KindE0ELNS_15FloatRoundStyleE2ESJ_EENS1_15EpilogueDefaultEEEEEvvEEEEvNT_6ParamsE,(.L_x_278 - _ZN7cutlass13device_kernelINS_4gemm6kernel13GemmUniversalIN4cute5tupleIJiiiiEEENS1_10collective13CollectiveMmaINS1_37MainloopSm90TmaGmmaWarpSpecializedFP8ILi26ENS5_IJNS4_1CILi1EEESB_SB_EEENS1_35KernelTmaWarpSpecializedCooperativeEEENS5_IJNSA_ILi192EEENSA_ILi80EEENSA_ILi32EEEEEENS_12float_e4m3_tENS5_IJlSB_lEEESJ_SK_NS4_8TiledMMAINS4_8MMA_AtomIJNS4_4SM904GMMA30MMA_64x16x32_F32E4M3E4M3_SS_TNILNSO_7ScaleInE1ELSQ_1EEEEEENS4_6LayoutINS5_IJNSA_ILi2EEESB_SB_EEENS5_IJSB_NSA_ILi0EEESW_EEEEENS5_IJNS4_10UnderscoreESZ_SZ_EEEEENS4_13SM90_TMA_LOADENS4_14ComposedLayoutINS4_7SwizzleILi1ELi4ELi3EEENS4_18smem_ptr_flag_bitsILi8EEENST_INS5_IJNSA_ILi8EEESH_EEENS5_IJSH_SB_EEEEEEEvNS4_8identityES12_S1C_vS1D_EENS_8epilogue10collective6detail29Sm90TmaWarpSpecializedAdapterINS1G_15DefaultEpilogueISJ_SK_SK_NS1F_6thread17LinearCombinationISJ_Li1EffLNS1K_9ScaleType4KindE0ELNS_15FloatRoundStyleE2ESJ_EENS1_15EpilogueDefaultEEEEEvvEEEEvNT_6ParamsE)
        .other          _ZN7cutlass13device_kernelINS_4gemm6kernel13GemmUniversalIN4cute5tupleIJiiiiEEENS1_10collective13CollectiveMmaINS1_37MainloopSm90TmaGmmaWarpSpecializedFP8ILi26ENS5_IJNS4_1CILi1EEESB_SB_EEENS1_35KernelTmaWarpSpecializedCooperativeEEENS5_IJNSA_ILi192EEENSA_ILi80EEENSA_ILi32EEEEEENS_12float_e4m3_tENS5_IJlSB_lEEESJ_SK_NS4_8TiledMMAINS4_8MMA_AtomIJNS4_4SM904GMMA30MMA_64x16x32_F32E4M3E4M3_SS_TNILNSO_7ScaleInE1ELSQ_1EEEEEENS4_6LayoutINS5_IJNSA_ILi2EEESB_SB_EEENS5_IJSB_NSA_ILi0EEESW_EEEEENS5_IJNS4_10UnderscoreESZ_SZ_EEEEENS4_13SM90_TMA_LOADENS4_14ComposedLayoutINS4_7SwizzleILi1ELi4ELi3EEENS4_18smem_ptr_flag_bitsILi8EEENST_INS5_IJNSA_ILi8EEESH_EEENS5_IJSH_SB_EEEEEEEvNS4_8identityES12_S1C_vS1D_EENS_8epilogue10collective6detail29Sm90TmaWarpSpecializedAdapterINS1G_15DefaultEpilogueISJ_SK_SK_NS1F_6thread17LinearCombinationISJ_Li1EffLNS1K_9ScaleType4KindE0ELNS_15FloatRoundStyleE2ESJ_EENS1_15EpilogueDefaultEEEEEvvEEEEvNT_6ParamsE,@"STO_CUDA_ENTRY STV_DEFAULT"
_ZN7cutlass13device_kernelINS_4gemm6kernel13GemmUniversalIN4cute5tupleIJiiiiEEENS1_10collective13CollectiveMmaINS1_37MainloopSm90TmaGmmaWarpSpecializedFP8ILi26ENS5_IJNS4_1CILi1EEESB_SB_EEENS1_35KernelTmaWarpSpecializedCooperativeEEENS5_IJNSA_ILi192EEENSA_ILi80EEENSA_ILi32EEEEEENS_12float_e4m3_tENS5_IJlSB_lEEESJ_SK_NS4_8TiledMMAINS4_8MMA_AtomIJNS4_4SM904GMMA30MMA_64x16x32_F32E4M3E4M3_SS_TNILNSO_7ScaleInE1ELSQ_1EEEEEENS4_6LayoutINS5_IJNSA_ILi2EEESB_SB_EEENS5_IJSB_NSA_ILi0EEESW_EEEEENS5_IJNS4_10UnderscoreESZ_SZ_EEEEENS4_13SM90_TMA_LOADENS4_14ComposedLayoutINS4_7SwizzleILi1ELi4ELi3EEENS4_18smem_ptr_flag_bitsILi8EEENST_INS5_IJNSA_ILi8EEESH_EEENS5_IJSH_SB_EEEEEEEvNS4_8identityES12_S1C_vS1D_EENS_8epilogue10collective6detail29Sm90TmaWarpSpecializedAdapterINS1G_15DefaultEpilogueISJ_SK_SK_NS1F_6thread17LinearCombinationISJ_Li1EffLNS1K_9ScaleType4KindE0ELNS_15FloatRoundStyleE2ESJ_EENS1_15EpilogueDefaultEEEEEvvEEEEvNT_6ParamsE:
[----:B------:R-:W-:Y:S01]  /*0000*/  LDC R1, c[0x0][0x28] ;  /* 0x00000a00ff017b82 */ /* 0x000fe20000000800 */
[----:B------:R-:W0:Y:S01]  /*0010*/  S2R R0, SR_TID.X ;  /* 0x0000000000007919 */ /* 0x000e220000002100 */
[----:B------:R-:W-:Y:S01]  /*0020*/  ELECT P0, URZ, PT ;  /* 0x00000000003f782f */ /* 0x000fe20003800000 */
[----:B------:R-:W-:Y:S01]  /*0030*/  BSSY B0, `(.L_x_0) ;  /* 0x0000015000007945 */ /* 0x000fe20003800000 */
[--C-:B0-----:R-:W-:Y:S02]  /*0040*/  SHF.R.U32.HI R2, RZ, 0x5, R0.reuse ;  /* 0x00000005ff027819 */ /* 0x101fe40000011600 */
[----:B------:R-:W-:-:S03]  /*0050*/  SHF.R.U32.HI R3, RZ, 0x7, R0 ;  /* 0x00000007ff037819 */ /* 0x000fc60000011600 */
[----:B------:R-:W0:Y:S04]  /*0060*/  SHFL.IDX PT, R4, R2, RZ, 0x1f ;  /* 0x00001fff02047589 */ /* 0x000e2800000e0000 */
[----:B------:R-:W1:Y:S01]  /*0070*/  SHFL.IDX PT, R3, R3, RZ, 0x1f ;  /* 0x00001fff03037589 */ /* 0x000e6200000e0000 */
[----:B0-----:R-:W-:Y:S02]  /*0080*/  R2UR UR4, R4 ;  /* 0x00000000040472ca */ /* 0x001fe400000e0000 */
[----:B-1----:R-:W-:-:S11]  /*0090*/  R2UR UR8, R3 ;  /* 0x00000000030872ca */ /* 0x002fd600000e0000 */
[----:B------:R-:W-:Y:S02]  /*00a0*/  USHF.R.S32.HI UR5, URZ, 0x1f, UR4 ;  /* 0x0000001f3f057899 */ /* 0x000fe40008011404 */
[----:B------:R-:W-:Y:S02]  /*00b0*/  ISETP.NE.OR P0, PT, RZ, UR4, !P0 ;  /* 0x00000004ff007c0c */ /* 0x000fe4000c705670 */
[----:B------:R-:W-:-:S04]  /*00c0*/  ULEA.HI UR5, UR5, UR4, URZ, 0x2 ;  /* 0x0000000405057291 */ /* 0x000fc8000f8f103f */
[----:B------:R-:W-:-:S04]  /*00d0*/  ULOP3.LUT UR5, UR5, 0xfffffffc, URZ, 0xc0, !UPT ;  /* 0xfffffffc05057892 */ /* 0x000fc8000f8ec03f */
[----:B------:R-:W-:-:S03]  /*00e0*/  UIADD3 UR6, UR4, -UR5, URZ ;  /* 0x8000000504067290 */ /* 0x000fc6000fffe03f */
[----:B------:R-:W-:Y:S09]  /*00f0*/  @P0 BRA `(.L_x_1) ;  /* 0x0000000000200947 */ /* 0x000ff20003800000 */
[----:B------:R-:W-:Y:S02]  /*0100*/  ULDC.64 UR4, c[0x0][0x198] ;  /* 0x0000660000047ab9 */ /* 0x000fe40000000a00 */
[----:B------:R-:W-:Y:S02]  /*0110*/  UIADD3 UR10, UP0, UR4, 0xf0, URZ ;  /* 0x000000f0040a7890 */ /* 0x000fe4000ff1e03f */
[----:B------:R-:W-:Y:S02]  /*0120*/  UIADD3 UR4, UP1, UR4, 0x1f0, URZ ;  /* 0x000001f004047890 */ /* 0x000fe4000ff3e03f */
[----:B------:R-:W-:Y:S02]  /*0130*/  UIADD3.X UR11, URZ, UR5, URZ, UP0, !UPT ;  /* 0x000000053f0b7290 */ /* 0x000fe400087fe43f */
[----:B------:R-:W-:-:S07]  /*0140*/  UIADD3.X UR5, URZ, UR5, URZ, UP1, !UPT ;  /* 0x000000053f057290 */ /* 0x000fce0008ffe43f */
[----:B------:R0:W-:Y:S02]  /*0150*/  UTMACCTL.PF [UR10] ;  /* 0x000000000a0079b9 */ /* 0x0001e40008040000 */
[----:B------:R0:W-:Y:S02]  /*0160*/  UTMACCTL.PF [UR4] ;  /* 0x00000000040079b9 */ /* 0x0001e40008040000 */
[----:B0-----:R-:W-:Y:S01]  /*0170*/  NOP ;  /* 0x0000000000007918 */ /* 0x001fe20000000000 */
.L_x_1:
[----:B------:R-:W-:Y:S05]  /*0180*/  BSYNC B0 ;  /* 0x0000000000007941 */ /* 0x000fea0003800000 */
.L_x_0:
[----:B------:R-:W0:Y:S01]  /*0190*/  SHFL.IDX PT, R3, R2, RZ, 0x1f ;  /* 0x00001fff02037589 */ /* 0x000e2200000e0000 */
[----:B------:R-:W-:Y:S01]  /*01a0*/  UISETP.NE.AND UP0, UPT, UR6, 0x3, UPT ;  /* 0x000000030600788c */ /* 0x000fe2000bf05270 */
[----:B------:R-:W-:Y:S01]  /*01b0*/  ISETP.NE.AND P1, PT, RZ, UR8, PT ;  /* 0x00000008ff007c0c */ /* 0x000fe2000bf25270 */
[----:B------:R-:W-:Y:S02]  /*01c0*/  UIADD3 UR11, UR8, -0x1, URZ ;  /* 0xffffffff080b7890 */ /* 0x000fe4000fffe03f */
[----:B------:R-:W-:Y:S02]  /*01d0*/  UISETP.EQ.OR UP0, UPT, UR6, URZ, !UP0 ;  /* 0x0000003f0600728c */ /* 0x000fe4000c702670 */
[----:B------:R-:W-:Y:S02]  /*01e0*/  UISETP.GE.U32.AND UP1, UPT, UR11, 0x2, UPT ;  /* 0x000000020b00788c */ /* 0x000fe4000bf26070 */
[----:B------:R-:W-:-:S04]  /*01f0*/  UISETP.EQ.AND UP0, UPT, UR8, URZ, UP0 ;  /* 0x0000003f0800728c */ /* 0x000fc80008702270 */
[----:B------:R-:W-:-:S04]  /*0200*/  USEL UR7, URZ, 0x1, !UP0 ;  /* 0x000000013f077887 */ /* 0x000fc8000c000000 */
[----:B------:R-:W-:Y:S01]  /*0210*/  USEL UR7, UR7, 0x2, UP1 ;  /* 0x0000000207077887 */ /* 0x000fe20008800000 */
[----:B0-----:R-:W-:-:S13]  /*0220*/  ISETP.NE.AND P0, PT, R3, RZ, PT ;  /* 0x000000ff0300720c */ /* 0x001fda0003f05270 */
[----:B------:R-:W-:Y:S05]  /*0230*/  @P0 BRA `(.L_x_2) ;  /* 0x0000000400140947 */ /* 0x000fea0003800000 */
[----:B------:R-:W-:Y:S01]  /*0240*/  ELECT P0, URZ, PT ;  /* 0x00000000003f782f */ /* 0x000fe20003800000 */
[----:B------:R-:W-:-:S12]  /*0250*/  BSSY B0, `(.L_x_2) ;  /* 0x0000043000007945 */ /* 0x000fd80003800000 */
[----:B------:R-:W-:Y:S05]  /*0260*/  @!P0 BRA `(.L_x_3) ;  /* 0x0000000400048947 */ /* 0x000fea0003800000 */
[----:B------:R-:W0:Y:S01]  /*0270*/  S2UR UR10, SR_CgaCtaId ;  /* 0x00000000000a79c3 */ /* 0x000e220000008800 */
[----:B------:R-:W-:Y:S01]  /*0280*/  UMOV UR4, 0x400 ;  /* 0x0000040000047882 */ /* 0x000fe20000000000 */
[----:B------:R-:W-:Y:S01]  /*0290*/  UMOV UR5, 0x1 ;  /* 0x0000000100057882 */ /* 0x000fe20000000000 */
[----:B------:R-:W-:Y:S02]  /*02a0*/  UMOV UR8, 0x100 ;  /* 0x0000010000087882 */ /* 0x000fe40000000000 */
[----:B------:R-:W-:-:S04]  /*02b0*/  UIADD3 UR8, -UR8, 0x100000, URZ ;  /* 0x0010000008087890 */ /* 0x000fc8000fffe13f */
[----:B------:R-:W-:Y:S02]  /*02c0*/  USHF.L.U32 UR9, UR8, 0xb, URZ ;  /* 0x0000000b08097899 */ /* 0x000fe4000800063f */
[----:B------:R-:W-:Y:S02]  /*02d0*/  USHF.L.U32 UR8, UR8, 0x1, URZ ;  /* 0x0000000108087899 */ /* 0x000fe4000800063f */
[----:B0-----:R-:W-:Y:S02]  /*02e0*/  ULEA UR10, UR10, UR4, 0x18 ;  /* 0x000000040a0a7291 */ /* 0x001fe4000f8ec03f */
[----:B------:R-:W-:-:S04]  /*02f0*/  UIADD3 UR4, -UR5, 0x100000, URZ ;  /* 0x0010000005047890 */ /* 0x000fc8000fffe13f */
[----:B------:R-:W-:Y:S02]  /*0300*/  USHF.L.U32 UR5, UR4, 0xb, URZ ;  /* 0x0000000b04057899 */ /* 0x000fe4000800063f */
[----:B------:R-:W-:Y:S01]  /*0310*/  USHF.L.U32 UR4, UR4, 0x1, URZ ;  /* 0x0000000104047899 */ /* 0x000fe2000800063f */
[----:B------:R-:W0:Y:S11]  /*0320*/  FENCE.VIEW.ASYNC.S ;  /* 0x00000000000073c6 */ /* 0x000e360000000000 */
[----:B0-----:R0:W1:Y:S01]  /*0330*/  SYNCS.EXCH.64 URZ, [UR10], UR4 ;  /* 0x000000040a3f75b2 */ /* 0x0010620008000100 */
[----:B------:R0:W2:Y:S01]  /*0340*/  SYNCS.EXCH.64 URZ, [UR10+0xd0], UR8 ;  /* 0x0000d0080a3f75b2 */ /* 0x0000a20008000100 */
[----:B------:R0:W3:Y:S01]  /*0350*/  SYNCS.EXCH.64 URZ, [UR10+0x8], UR4 ;  /* 0x000008040a3f75b2 */ /* 0x0000e20008000100 */
[----:B------:R0:W4:Y:S01]  /*0360*/  SYNCS.EXCH.64 URZ, [UR10+0xd8], UR8 ;  /* 0x0000d8080a3f75b2 */ /* 0x0001220008000100 */
[----:B------:R0:W0:Y:S01]  /*0370*/  SYNCS.EXCH.64 URZ, [UR10+0x10], UR4 ;  /* 0x000010040a3f75b2 */ /* 0x0000220008000100 */
        /* <DEDUP_REMOVED lines=47> */
[----:B-1234-:R-:W-:Y:S01]  /*0670*/  NOP ;  /* 0x0000000000007918 */ /* 0x01efe20000000000 */
.L_x_3:
[----:B0-----:R-:W-:Y:S05]  /*0680*/  BSYNC B0 ;  /* 0x0000000000007941 */ /* 0x001fea0003800000 */
.L_x_2:
[----:B------:R-:W0:Y:S01]  /*0690*/  SHFL.IDX PT, R2, R2, RZ, 0x1f ;  /* 0x00001fff02027589 */ /* 0x000e2200000e0000 */
[----:B------:R-:W1:Y:S01]  /*06a0*/  LDC R3, c[0x0][0x65c] ;  /* 0x00019700ff037b82 */ /* 0x000e620000000800 */
[----:B------:R-:W-:Y:S01]  /*06b0*/  ELECT P0, URZ, PT ;  /* 0x00000000003f782f */ /* 0x000fe20003800000 */
[----:B------:R-:W-:Y:S01]  /*06c0*/  NOP ;  /* 0x0000000000007918 */ /* 0x000fe20000000000 */
[----:B------:R-:W2:Y:S01]  /*06d0*/  S2R R8, SR_CTAID.Y ;  /* 0x0000000000087919 */ /* 0x000ea20000002600 */
[----:B------:R-:W-:Y:S01]  /*06e0*/  UMOV UR4, 0x20 ;  /* 0x0000002000047882 */ /* 0x000fe20000000000 */
[----:B------:R-:W-:Y:S01]  /*06f0*/  NOP ;  /* 0x0000000000007918 */ /* 0x000fe20000000000 */
[----:B------:R-:W3:Y:S01]  /*0700*/  S2R R6, SR_CTAID.X ;  /* 0x0000000000067919 */ /* 0x000ee20000002500 */
[----:B0-----:R-:W-:Y:S02]  /*0710*/  ISETP.NE.OR P0, PT, R2, RZ, !P0 ;  /* 0x000000ff0200720c */ /* 0x001fe40004705670 */
[----:B-1----:R-:W-:-:S11]  /*0720*/  ISETP.NE.AND P4, PT, R3, 0x1, PT ;  /* 0x000000010300780c */ /* 0x002fd60003f85270 */
[----:B------:R-:W-:Y:S01]  /*0730*/  VOTEU.ALL UP0, P0 ;  /* 0x00000000003f7886 */ /* 0x000fe20000000000 */
[----:B------:R-:W-:Y:S01]  /*0740*/  VOTEU.ALL UP1, P0 ;  /* 0x00000000003f7886 */ /* 0x000fe20000020000 */
[----:B------:R-:W3:Y:S01]  /*0750*/  @P4 LDC R7, c[0x0][0x10] ;  /* 0x00000400ff074b82 */ /* 0x000ee20000000800 */
[----:B--2---:R-:W-:Y:S02]  /*0760*/  @P4 IMAD.MOV.U32 R2, RZ, RZ, R8 ;  /* 0x000000ffff024224 */ /* 0x004fe400078e0008 */
[----:B------:R-:W-:Y:S01]  /*0770*/  @!UP0 UMOV UR8, 0x400 ;  /* 0x0000040000088882 */ /* 0x000fe20000000000 */
[----:B------:R-:W-:-:S04]  /*0780*/  @!UP0 UIADD3 UR4, -UR4, 0x100000, URZ ;  /* 0x0010000004048890 */ /* 0x000fc8000fffe13f */
[----:B------:R-:W-:Y:S02]  /*0790*/  @!UP0 USHF.L.U32 UR5, UR4, 0xb, URZ ;  /* 0x0000000b04058899 */ /* 0x000fe4000800063f */
[----:B------:R-:W-:Y:S01]  /*07a0*/  @!UP0 USHF.L.U32 UR4, UR4, 0x1, URZ ;  /* 0x0000000104048899 */ /* 0x000fe2000800063f */
[----:B------:R-:W-:Y:S02]  /*07b0*/  @P4 IMAD.MOV.U32 R3, RZ, RZ, RZ ;  /* 0x000000ffff034224 */ /* 0x000fe400078e00ff */
[----:B------:R-:W-:Y:S01]  /*07c0*/  @P4 IMAD.MOV.U32 R9, RZ, RZ, RZ ;  /* 0x000000ffff094224 */ /* 0x000fe200078e00ff */
[----:B------:R-:W0:Y:S08]  /*07d0*/  @!UP0 S2UR UR9, SR_CgaCtaId ;  /* 0x00000000000989c3 */ /* 0x000e300000008800 */
[----:B------:R-:W1:Y:S01]  /*07e0*/  @!P4 LDC R5, c[0x0][0xc] ;  /* 0x00000300ff05cb82 */ /* 0x000e620000000800 */
[----:B---3--:R-:W-:-:S04]  /*07f0*/  @P4 IMAD.WIDE.U32 R2, R6, R7, R2 ;  /* 0x0000000706024225 */ /* 0x008fc800078e0002 */
[----:B------:R-:W-:Y:S02]  /*0800*/  IMAD.MOV.U32 R7, RZ, RZ, RZ ;  /* 0x000000ffff077224 */ /* 0x000fe400078e00ff */
[----:B------:R-:W-:Y:S01]  /*0810*/  @P4 IMAD.IADD R3, R3, 0x1, R9 ;  /* 0x0000000103034824 */ /* 0x000fe200078e0209 */
[----:B0-----:R-:W-:Y:S01]  /*0820*/  @!UP0 ULEA UR8, UR9, UR8, 0x18 ;  /* 0x0000000809088291 */ /* 0x001fe2000f8ec03f */
[----:B------:R-:W-:Y:S01]  /*0830*/  VOTEU.ALL UP0, P0 ;  /* 0x00000000003f7886 */ /* 0x000fe20000000000 */
[----:B-1----:R-:W-:Y:S01]  /*0840*/  @!P4 IMAD.WIDE.U32 R4, R5, R8, R6 ;  /* 0x000000080504c225 */ /* 0x002fe200078e0006 */
[----:B------:R-:W0:Y:S09]  /*0850*/  FENCE.VIEW.ASYNC.S ;  /* 0x00000000000073c6 */ /* 0x000e320000000000 */
[----:B0-----:R0:W1:Y:S01]  /*0860*/  @!UP0 SYNCS.EXCH.64 URZ, [UR8+0x1b0], UR4 ;  /* 0x0001b004083f85b2 */ /* 0x0010620008000100 */
[----:B------:R-:W-:-:S02]  /*0870*/  @!P4 IMAD.MOV.U32 R2, RZ, RZ, R4 ;  /* 0x000000ffff02c224 */ /* 0x000fc400078e0004 */
[----:B------:R-:W-:Y:S01]  /*0880*/  @!P4 IMAD.MOV.U32 R3, RZ, RZ, R5 ;  /* 0x000000ffff03c224 */ /* 0x000fe200078e0005 */
[----:B------:R0:W1:Y:S01]  /*0890*/  @!UP1 SYNCS.EXCH.64 URZ, [UR8+0x1b8], UR4 ;  /* 0x0001b804083f95b2 */ /* 0x0000620008000100 */
[----:B------:R-:W-:Y:S01]  /*08a0*/  NOP ;  /* 0x0000000000007918 */ /* 0x000fe20000000000 */
[----:B-1----:R-:W-:Y:S06]  /*08b0*/  BAR.SYNC.DEFER_BLOCKING 0x0 ;  /* 0x0000000000007b1d */ /* 0x002fec0000010000 */
[----:B------:R-:W-:Y:S05]  /*08c0*/  @!P1 BRA `(.L_x_4) ;  /* 0x00000090004c9947 */ /* 0x000fea0003800000 */
[----:B------:R-:W-:-:S06]  /*08d0*/  UISETP.GT.U32.AND UP0, UPT, UR11, 0x1, UPT ;  /* 0x000000010b00788c */ /* 0x000fcc000bf04070 */
[----:B------:R-:W-:-:S13]  /*08e0*/  PLOP3.LUT P0, PT, PT, PT, UP0, 0x80, 0x0 ;  /* 0x000000000000781c */ /* 0x000fda0003f0f008 */
[----:B0-----:R-:W-:Y:S05]  /*08f0*/  @P0 EXIT ;  /* 0x000000000000094d */ /* 0x001fea0003800000 */
[----:B------:R-:W-:Y:S01]  /*0900*/  ULDC.64 UR4, c[0x0][0x650] ;  /* 0x0001940000047ab9 */ /* 0x000fe20000000a00 */
[----:B------:R-:W-:Y:S01]  /*0910*/  UMOV UR14, 0xffffffff ;  /* 0xffffffff000e7882 */ /* 0x000fe20000000000 */
[----:B------:R-:W-:Y:S01]  /*0920*/  ISETP.GE.U32.AND P0, PT, R2, UR4, PT ;  /* 0x0000000402007c0c */ /* 0x000fe2000bf06070 */
[----:B------:R-:W-:Y:S01]  /*0930*/  IMAD.MOV.U32 R4, RZ, RZ, -0x1 ;  /* 0xffffffffff047424 */ /* 0x000fe200078e00ff */
[----:B------:R-:W-:Y:S01]  /*0940*/  PRMT R9, RZ, 0x7610, R9 ;  /* 0x00007610ff097816 */ /* 0x000fe20000000009 */
[----:B------:R-:W-:Y:S01]  /*0950*/  IMAD.MOV.U32 R5, RZ, RZ, -0x1 ;  /* 0xffffffffff057424 */ /* 0x000fe200078e00ff */
[----:B------:R-:W-:-:S13]  /*0960*/  ISETP.GE.U32.AND.EX P0, PT, R3, UR5, PT, P0 ;  /* 0x0000000503007c0c */ /* 0x000fda000bf06100 */
[----:B------:R-:W-:Y:S05]  /*0970*/  @P0 BRA `(.L_x_5) ;  /* 0x0000000400600947 */ /* 0x000fea0003800000 */
[----:B------:R-:W0:Y:S01]  /*0980*/  LDC.64 R16, c[0x0][0x628] ;  /* 0x00018a00ff107b82 */ /* 0x000e220000000a00 */
[----:B------:R-:W-:Y:S02]  /*0990*/  IMAD.MOV.U32 R4, RZ, RZ, R2 ;  /* 0x000000ffff047224 */ /* 0x000fe400078e0002 */
[----:B------:R-:W-:-:S05]  /*09a0*/  IMAD.MOV.U32 R5, RZ, RZ, R3 ;  /* 0x000000ffff057224 */ /* 0x000fca00078e0003 */
[----:B------:R-:W1:Y:S08]  /*09b0*/  LDC R14, c[0x0][0x630] ;  /* 0x00018c00ff0e7b82 */ /* 0x000e700000000800 */
[----:B------:R-:W2:Y:S01]  /*09c0*/  LDC.64 R18, c[0x0][0x620] ;  /* 0x00018800ff127b82 */ /* 0x000ea20000000a00 */
[----:B0-----:R-:W-:-:S04]  /*09d0*/  ISETP.NE.U32.AND P0, PT, R16, RZ, PT ;  /* 0x000000ff1000720c */ /* 0x001fc80003f05070 */
[----:B------:R-:W-:-:S13]  /*09e0*/  ISETP.NE.AND.EX P0, PT, R17, RZ, PT, P0 ;  /* 0x000000ff1100720c */ /* 0x000fda0003f05300 */
[----:B-12---:R-:W-:Y:S05]  /*09f0*/  @!P0 BRA `(.L_x_6) ;  /* 0x0000000000288947 */ /* 0x006fea0003800000 */
[----:B------:R-:W0:Y:S02]  /*0a00*/  LDC R9, c[0x0][0x634] ;  /* 0x00018d00ff097b82 */ /* 0x000e240000000800 */
[----:B0-----:R-:W-:-:S05]  /*0a10*/  IADD3 R9, P0, R2, R9, RZ ;  /* 0x0000000902097210 */ /* 0x001fca0007f1e0ff */
[----:B------:R-:W-:-:S04]  /*0a20*/  IMAD.X R15, RZ, RZ, R3, P0 ;  /* 0x000000ffff0f7224 */ /* 0x000fc800000e0603 */
[----:B------:R-:W-:-:S04]  /*0a30*/  IMAD.WIDE.U32 R4, R15, R16, RZ ;  /* 0x000000100f047225 */ /* 0x000fc800078e00ff */
[----:B------:R-:W-:-:S04]  /*0a40*/  IMAD.WIDE.U32 R10, P0, R9, R17, R4 ;  /* 0x00000011090a7225 */ /* 0x000fc80007800004 */
[----:B------:R-:W-:-:S04]  /*0a50*/  IMAD.WIDE.U32 R4, R9, R16, RZ ;  /* 0x0000001009047225 */ /* 0x000fc800078e00ff */
[----:B------:R-:W-:Y:S01]  /*0a60*/  IMAD.X R13, RZ, RZ, RZ, P0 ;  /* 0x000000ffff0d7224 */ /* 0x000fe200000e06ff */
[----:B------:R-:W-:Y:S01]  /*0a70*/  IADD3 RZ, P0, R5, R10, RZ ;  /* 0x0000000a05ff7210 */ /* 0x000fe20007f1e0ff */
[----:B------:R-:W-:-:S04]  /*0a80*/  IMAD.MOV.U32 R12, RZ, RZ, R11 ;  /* 0x000000ffff0c7224 */ /* 0x000fc800078e000b */
[----:B------:R-:W-:-:S08]  /*0a90*/  IMAD.WIDE.U32.X R4, R15, R17, R12, P0 ;  /* 0x000000110f047225 */ /* 0x000fd000000e040c */
.L_x_6:
[-CC-:B------:R-:W-:Y:S01]  /*0aa0*/  SHF.R.U64 R25, R4, R14.reuse, R5.reuse ;  /* 0x0000000e04197219 */ /* 0x180fe20000001205 */
[----:B------:R-:W0:Y:S01]  /*0ab0*/  LDC.64 R20, c[0x0][0x640] ;  /* 0x00019000ff147b82 */ /* 0x000e220000000a00 */
[----:B------:R-:W-:Y:S01]  /*0ac0*/  SHF.R.U32.HI R5, RZ, R14, R5 ;  /* 0x0000000eff057219 */ /* 0x000fe20000011605 */
[----:B------:R-:W-:Y:S01]  /*0ad0*/  ULDC UR4, c[0x0][0x150] ;  /* 0x0000540000047ab9 */ /* 0x000fe20000000800 */
[----:B------:R-:W-:Y:S02]  /*0ae0*/  IADD3 R11, P0, RZ, -R25, RZ ;  /* 0x80000019ff0b7210 */ /* 0x000fe40007f1e0ff */
[----:B------:R-:W-:-:S03]  /*0af0*/  I2FP.F32.U32 R4, R6 ;  /* 0x0000000600047245 */ /* 0x000fc60000201000 */
[----:B------:R-:W1:Y:S01]  /*0b00*/  LDC R12, c[0x0][0x618] ;  /* 0x00018600ff0c7b82 */ /* 0x000e620000000800 */
[----:B------:R-:W-:Y:S02]  /*0b10*/  IMAD.X R13, RZ, RZ, ~R5, P0 ;  /* 0x000000ffff0d7224 */ /* 0x000fe400000e0e05 */
[----:B------:R-:W-:Y:S01]  /*0b20*/  FMUL R7, R4, UR4 ;  /* 0x0000000404077c20 */ /* 0x000fe20008400000 */
[----:B------:R-:W-:Y:S01]  /*0b30*/  IMAD.WIDE.U32 R4, R11, R18, R2 ;  /* 0x000000120b047225 */ /* 0x000fe200078e0002 */
[----:B------:R-:W-:-:S03]  /*0b40*/  ULDC UR4, c[0x0][0x154] ;  /* 0x0000550000047ab9 */ /* 0x000fc60000000800 */
[----:B------:R-:W-:Y:S01]  /*0b50*/  IMAD R10, R13, R18, RZ ;  /* 0x000000120d0a7224 */ /* 0x000fe200078e02ff */
[----:B------:R-:W2:Y:S01]  /*0b60*/  LDC R9, c[0x0][0x144] ;  /* 0x00005100ff097b82 */ /* 0x000ea20000000800 */
[----:B------:R-:W3:Y:S02]  /*0b70*/  F2I.U32.TRUNC.NTZ R7, R7 ;  /* 0x0000000700077305 */ /* 0x000ee4000020f000 */
[----:B------:R-:W-:-:S04]  /*0b80*/  IMAD R11, R11, R19, R10 ;  /* 0x000000130b0b7224 */ /* 0x000fc800078e020a */
[----:B------:R-:W-:Y:S01]  /*0b90*/  IMAD.IADD R5, R5, 0x1, R11 ;  /* 0x0000000105057824 */ /* 0x000fe200078e020b */
[----:B------:R-:W4:Y:S01]  /*0ba0*/  LDC R14, c[0x0][0x608] ;  /* 0x00018200ff0e7b82 */ /* 0x000f220000000800 */
[----:B0-----:R-:W-:-:S04]  /*0bb0*/  ISETP.NE.U32.AND P0, PT, R20, RZ, PT ;  /* 0x000000ff1400720c */ /* 0x001fc80003f05070 */
[----:B------:R-:W-:-:S03]  /*0bc0*/  ISETP.NE.AND.EX P0, PT, R21, RZ, PT, P0 ;  /* 0x000000ff1500720c */ /* 0x000fc60003f05300 */
[----:B------:R-:W0:Y:S01]  /*0bd0*/  LDC R13, c[0x0][0x658] ;  /* 0x00019600ff0d7b82 */ /* 0x000e220000000800 */
[----:B-1----:R-:W-:Y:S01]  /*0be0*/  SHF.R.U64 R16, R4, R12, R5 ;  /* 0x0000000c04107219 */ /* 0x002fe20000001205 */
[----:B---3--:R-:W-:Y:S01]  /*0bf0*/  IMAD.MOV R10, RZ, RZ, -R7 ;  /* 0x000000ffff0a7224 */ /* 0x008fe200078e0a07 */
[----:B------:R-:W-:Y:S02]  /*0c00*/  I2FP.F32.U32 R4, R8 ;  /* 0x0000000800047245 */ /* 0x000fe40000201000 */
[----:B------:R-:W-:Y:S01]  /*0c10*/  SHF.R.U32.HI R7, RZ, R12, R5 ;  /* 0x0000000cff077219 */ /* 0x000fe20000011605 */
[----:B------:R-:W-:Y:S02]  /*0c20*/  IMAD.MOV.U32 R12, RZ, RZ, 0x1 ;  /* 0x00000001ff0c7424 */ /* 0x000fe400078e00ff */
[----:B------:R-:W1:Y:S01]  /*0c30*/  LDC R15, c[0x0][0x148] ;  /* 0x00005200ff0f7b82 */ /* 0x000e620000000800 */
[----:B--2---:R-:W-:Y:S02]  /*0c40*/  IMAD R9, R9, R10, R6 ;  /* 0x0000000a09097224 */ /* 0x004fe400078e0206 */
[----:B------:R-:W-:Y:S01]  /*0c50*/  FMUL R5, R4, UR4 ;  /* 0x0000000404057c20 */ /* 0x000fe20008400000 */
[----:B------:R-:W-:-:S04]  /*0c60*/  IMAD.MOV.U32 R4, RZ, RZ, -0x1 ;  /* 0xffffffffff047424 */ /* 0x000fc800078e00ff */
[----:B------:R-:W2:Y:S01]  /*0c70*/  LDC R19, c[0x0][0x600] ;  /* 0x00018000ff137b82 */ /* 0x000ea20000000800 */
[-CC-:B----4-:R-:W-:Y:S02]  /*0c80*/  SHF.R.U64 R24, R16, R14.reuse, R7.reuse ;  /* 0x0000000e10187219 */ /* 0x190fe40000001207 */
[----:B------:R-:W-:Y:S02]  /*0c90*/  SHF.R.U32.HI R6, RZ, R14, R7 ;  /* 0x0000000eff067219 */ /* 0x000fe40000011607 */
[----:B------:R3:W4:Y:S03]  /*0ca0*/  F2I.U32.TRUNC.NTZ R14, R5 ;  /* 0x00000005000e7305 */ /* 0x000726000020f000 */
[----:B------:R-:W1:Y:S01]  /*0cb0*/  LDC R18, c[0x0][0x648] ;  /* 0x00019200ff127b82 */ /* 0x000e620000000800 */
[-C--:B0-----:R-:W-:Y:S02]  /*0cc0*/  SHF.R.U64 R26, R24, R13.reuse, R6 ;  /* 0x0000000d181a7219 */ /* 0x081fe40000001206 */
[----:B------:R-:W-:-:S02]  /*0cd0*/  SHF.L.U32 R4, R4, R13, RZ ;  /* 0x0000000d04047219 */ /* 0x000fc400000006ff */
[-C--:B------:R-:W-:Y:S02]  /*0ce0*/  SHF.R.U32.HI R6, RZ, R13.reuse, R6 ;  /* 0x0000000dff067219 */ /* 0x080fe40000011606 */
[----:B------:R-:W-:Y:S01]  /*0cf0*/  SHF.L.U32 R12, R12, R13, RZ ;  /* 0x0000000d0c0c7219 */ /* 0x000fe200000006ff */
[----:B------:R-:W0:Y:S01]  /*0d00*/  LDC R23, c[0x0][0x638] ;  /* 0x00018e00ff177b82 */ /* 0x000e220000000800 */
[----:B------:R-:W-:Y:S01]  /*0d10*/  LOP3.LUT R13, RZ, R4, RZ, 0x33, !PT ;  /* 0x00000004ff0d7212 */ /* 0x000fe200078e33ff */
[----:B------:R-:W-:Y:S02]  /*0d20*/  IMAD.MOV.U32 R4, RZ, RZ, R26 ;  /* 0x000000ffff047224 */ /* 0x000fe400078e001a */
[----:B---3--:R-:W-:-:S04]  /*0d30*/  IMAD.MOV.U32 R5, RZ, RZ, R6 ;  /* 0x000000ffff057224 */ /* 0x008fc800078e0006 */
[----:B------:R-:W3:Y:S01]  /*0d40*/  LDC R22, c[0x0][0x610] ;  /* 0x00018400ff167b82 */ /* 0x000ee20000000800 */
[----:B----4-:R-:W-:Y:S05]  /*0d50*/  @!P0 BRA `(.L_x_7) ;  /* 0x0000000000288947 */ /* 0x010fea0003800000 */
[----:B------:R-:W4:Y:S02]  /*0d60*/  LDC R11, c[0x0][0x64c] ;  /* 0x00019300ff0b7b82 */ /* 0x000f240000000800 */
[----:B----4-:R-:W-:-:S05]  /*0d70*/  IADD3 R11, P0, R26, R11, RZ ;  /* 0x0000000b1a0b7210 */ /* 0x010fca0007f1e0ff */
        /* <DEDUP_REMOVED lines=8> */
.L_x_7:
[----:B-1----:R-:W-:Y:S01]  /*0e00*/  SHF.R.U64 R4, R4, R18, R5 ;  /* 0x0000001204047219 */ /* 0x002fe20000001205 */
[----:B--2---:R-:W-:Y:S01]  /*0e10*/  VIADD R5, R19, 0xffffffff ;  /* 0xffffffff13057836 */ /* 0x004fe20000000000 */
[----:B------:R-:W-:Y:S01]  /*0e20*/  LOP3.LUT R13, R24, R13, RZ, 0xc0, !PT ;  /* 0x0000000d180d7212 */ /* 0x000fe200078ec0ff */
[----:B------:R-:W-:Y:S01]  /*0e30*/  IMAD.MOV R14, RZ, RZ, -R14 ;  /* 0x000000ffff0e7224 */ /* 0x000fe200078e0a0e */
[----:B------:R-:W-:Y:S01]  /*0e40*/  R2UR UR14, R25 ;  /* 0x00000000190e72ca */ /* 0x000fe200000e0000 */
[----:B------:R-:W-:Y:S01]  /*0e50*/  IMAD.MOV R6, RZ, RZ, -R4 ;  /* 0x000000ffff067224 */ /* 0x000fe200078e0a04 */
[----:B------:R-:W-:Y:S01]  /*0e60*/  LOP3.LUT R5, R16, R5, RZ, 0xc0, !PT ;  /* 0x0000000510057212 */ /* 0x000fe200078ec0ff */
[----:B------:R-:W-:Y:S02]  /*0e70*/  IMAD R12, R12, R4, R13 ;  /* 0x000000040c0c7224 */ /* 0x000fe400078e020d */
[----:B------:R-:W-:Y:S02]  /*0e80*/  @P4 IMAD R9, R15, R14, R8 ;  /* 0x0000000e0f094224 */ /* 0x000fe400078e0208 */
[----:B0-----:R-:W-:-:S02]  /*0e90*/  IMAD R4, R6, R23, R26 ;  /* 0x0000001706047224 */ /* 0x001fc400078e021a */
[----:B---3--:R-:W-:Y:S02]  /*0ea0*/  IMAD R9, R12, R22, R9 ;  /* 0x000000160c097224 */ /* 0x008fe400078e0209 */
[----:B------:R-:W-:Y:S02]  /*0eb0*/  IMAD R4, R4, R19, R5 ;  /* 0x0000001304047224 */ /* 0x000fe400078e0205 */
[----:B------:R-:W-:-:S03]  /*0ec0*/  IMAD.MOV.U32 R6, RZ, RZ, 0x1 ;  /* 0x00000001ff067424 */ /* 0x000fc600078e00ff */
[----:B------:R-:W-:Y:S02]  /*0ed0*/  SEL R5, R4, R9, !P4 ;  /* 0x0000000904057207 */ /* 0x000fe40006000000 */
[----:B------:R-:W-:Y:S02]  /*0ee0*/  SEL R4, R9, R4, !P4 ;  /* 0x0000000409047207 */ /* 0x000fe40006000000 */
[----:B------:R-:W-:-:S07]  /*0ef0*/  PRMT R9, R6, 0x7610, R9 ;  /* 0x0000761006097816 */ /* 0x000fce0000000009 */
.L_x_5:
[----:B------:R-:W-:-:S08]  /*0f00*/  NOP ;  /* 0x0000000000007918 */ /* 0x000fd00000000000 */
[----:B------:R-:W0:Y:S02]  /*0f10*/  USETMAXREG.TRY_ALLOC.CTAPOOL UP0, 0xe8 ;  /* 0x000000e8000079c8 */ /* 0x000e240008000600 */
[----:B0-----:R-:W-:-:S13]  /*0f20*/  PLOP3.LUT P0, PT, PT, PT, UP0, 0x80, 0x0 ;  /* 0x000000000000781c */ /* 0x001fda0003f0f008 */
[----:B------:R-:W-:Y:S05]  /*0f30*/  @!P0 BRA `(.L_x_5) ;  /* 0xfffffffc00f08947 */ /* 0x000fea000383ffff */
[----:B------:R-:W-:Y:S01]  /*0f40*/  ULDC.64 UR4, c[0x0][0x598] ;  /* 0x0001660000047ab9 */ /* 0x000fe20000000a00 */
[----:B------:R-:W-:Y:S01]  /*0f50*/  ULDC.64 UR36, c[0x0][0x208] ;  /* 0x0000820000247ab9 */ /* 0x000fe20000000a00 */
[----:B------:R-:W-:-:S04]  /*0f60*/  ISETP.NE.U32.AND P0, PT, RZ, UR4, PT ;  /* 0x00000004ff007c0c */ /* 0x000fc8000bf05070 */
[----:B------:R-:W-:-:S13]  /*0f70*/  ISETP.NE.AND.EX P0, PT, RZ, UR5, PT, P0 ;  /* 0x00000005ff007c0c */ /* 0x000fda000bf05300 */
[----:B------:R-:W-:Y:S05]  /*0f80*/  @!P0 BRA `(.L_x_8) ;  /* 0x0000000000208947 */ /* 0x000fea0003800000 */
[----:B------:R-:W0:Y:S02]  /*0f90*/  LDC.64 R6, c[0x0][0x598] ;  /* 0x00016600ff067b82 */ /* 0x000e240000000a00 */
[----:B0-----:R-:W2:Y:S02]  /*0fa0*/  LDG.E.64 R6, desc[UR36][R6.64] ;  /* 0x0000002406067981 */ /* 0x001ea4000c1e1b00 */
[----:B--2---:R-:W-:-:S04]  /*0fb0*/  ISETP.NE.U32.AND P0, PT, R6, RZ, PT ;  /* 0x000000ff0600720c */ /* 0x004fc80003f05070 */
[----:B------:R-:W-:-:S13]  /*0fc0*/  ISETP.NE.AND.EX P0, PT, R7, RZ, PT, P0 ;  /* 0x000000ff0700720c */ /* 0x000fda0003f05300 */
[----:B------:R-:W-:Y:S05]  /*0fd0*/  @!P0 BRA `(.L_x_8) ;  /* 0x00000000000c8947 */ /* 0x000fea0003800000 */
[----:B------:R-:W2:Y:S02]  /*0fe0*/  LD.E R6, desc[UR36][R6.64] ;  /* 0x0000002406067980 */ /* 0x000ea4000c101900 */
[----:B--2---:R-:W-:Y:S01]  /*0ff0*/  R2UR UR8, R6 ;  /* 0x00000000060872ca */ /* 0x004fe200000e0000 */
[----:B------:R-:W-:-:S14]  /*1000*/  BRA `(.L_x_9) ;  /* 0x0000000000247947 */ /* 0x000fdc0003800000 */
.L_x_8:
[----:B------:R-:W-:Y:S02]  /*1010*/  ULDC.64 UR4, c[0x0][0x588] ;  /* 0x0001620000047ab9 */ /* 0x000fe40000000a00 */
[----:B------:R-:W-:-:S04]  /*1020*/  ISETP.NE.U32.AND P0, PT, RZ, UR4, PT ;  /* 0x00000004ff007c0c */ /* 0x000fc8000bf05070 */
[----:B------:R-:W-:-:S13]  /*1030*/  ISETP.NE.AND.EX P0, PT, RZ, UR5, PT, P0 ;  /* 0x00000005ff007c0c */ /* 0x000fda000bf05300 */
[----:B------:R-:W-:Y:S05]  /*1040*/  @!P0 BRA `(.L_x_10) ;  /* 0x0000000000108947 */ /* 0x000fea0003800000 */
[----:B------:R-:W0:Y:S02]  /*1050*/  LDC.64 R6, c[0x0][0x588] ;  /* 0x00016200ff067b82 */ /* 0x000e240000000a00 */
[----:B0-----:R-:W2:Y:S02]  /*1060*/  LDG.E R6, desc[UR36][R6.64] ;  /* 0x0000002406067981 */ /* 0x001ea4000c1e1900 */
[----:B--2---:R-:W-:Y:S01]  /*1070*/  R2UR UR8, R6 ;  /* 0x00000000060872ca */ /* 0x004fe200000e0000 */
[----:B------:R-:W-:-:S14]  /*1080*/  BRA `(.L_x_9) ;  /* 0x0000000000047947 */ /* 0x000fdc0003800000 */
.L_x_10:
[----:B------:R-:W-:-:S05]  /*1090*/  ULDC UR8, c[0x0][0x580] ;  /* 0x0001600000087ab9 */ /* 0x000fca0000000800 */
.L_x_9:
[----:B------:R-:W-:Y:S02]  /*10a0*/  ULDC.64 UR4, c[0x0][0x5a0] ;  /* 0x0001680000047ab9 */ /* 0x000fe40000000a00 */
        /* <DEDUP_REMOVED lines=11> */
.L_x_11:
        /* <DEDUP_REMOVED lines=8> */
.L_x_13:
[----:B------:R-:W-:-:S05]  /*11e0*/  ULDC UR9, c[0x0][0x584] ;  /* 0x0001610000097ab9 */ /* 0x000fca0000000800 */
.L_x_12:
[----:B------:R-:W-:-:S13]  /*11f0*/  LOP3.LUT P0, RZ, R9, 0xff, RZ, 0xc0, !PT ;  /* 0x000000ff09ff7812 */ /* 0x000fda000780c0ff */
[----:B------:R-:W-:Y:S05]  /*1200*/  @!P0 EXIT ;  /* 0x000000000000894d */ /* 0x000fea0003800000 */
[----:B------:R-:W-:Y:S01]  /*1210*/  ULDC UR4, c[0x0][0x28c] ;  /* 0x0000a30000047ab9 */ /* 0x000fe20000000800 */
[----:B------:R-:W-:Y:S02]  /*1220*/  ULOP3.LUT UR10, UR7, 0x1, URZ, 0xfc, !UPT ;  /* 0x00000001070a7892 */ /* 0x000fe4000f8efc3f */
[----:B------:R-:W-:-:S04]  /*1230*/  UIADD3 UR4, UR4, 0x1f, URZ ;  /* 0x0000001f04047890 */ /* 0x000fc8000fffe03f */
[----:B------:R-:W-:-:S04]  /*1240*/  USHF.R.S32.HI UR5, URZ, 0x1f, UR4 ;  /* 0x0000001f3f057899 */ /* 0x000fc80008011404 */
[----:B------:R-:W-:-:S03]  /*1250*/  ULEA.HI UR5, UR5, UR4, URZ, 0x5 ;  /* 0x0000000405057291 */ /* 0x000fc6000f8f283f */
[----:B------:R-:W-:Y:S01]  /*1260*/  UMOV UR4, URZ ;  /* 0x0000003f00047c82 */ /* 0x000fe20008000000 */
[----:B------:R-:W-:-:S03]  /*1270*/  USHF.R.S32.HI UR11, URZ, 0x5, UR5 ;  /* 0x000000053f0b7899 */ /* 0x000fc60008011405 */
[----:B------:R-:W-:-:S09]  /*1280*/  UMOV UR5, URZ ;  /* 0x0000003f00057c82 */ /* 0x000fd20008000000 */
.L_x_198:
[----:B------:R-:W-:Y:S01]  /*1290*/  LOP3.LUT R6, R0, 0x80, RZ, 0xc0, !PT ;  /* 0x0000008000067812 */ /* 0x000fe200078ec0ff */
[----:B------:R-:W0:Y:S01]  /*12a0*/  S2UR UR18, SR_CgaCtaId ;  /* 0x00000000001279c3 */ /* 0x000e220000008800 */
[----:B------:R-:W-:Y:S01]  /*12b0*/  UMOV UR17, 0x400 ;  /* 0x0000040000117882 */ /* 0x000fe20000000000 */
[----:B------:R-:W-:Y:S01]  /*12c0*/  UMOV UR6, URZ ;  /* 0x0000003f00067c82 */ /* 0x000fe20008000000 */
[----:B------:R-:W-:Y:S01]  /*12d0*/  SHF.R.U32.HI R10, RZ, 0x7, R6 ;  /* 0x00000007ff0a7819 */ /* 0x000fe20000011606 */
[----:B------:R-:W-:Y:S01]  /*12e0*/  UMOV UR15, URZ ;  /* 0x0000003f000f7c82 */ /* 0x000fe20008000000 */
[----:B------:R-:W-:Y:S01]  /*12f0*/  UMOV UR38, UR5 ;  /* 0x0000000500267c82 */ /* 0x000fe20008000000 */
[----:B------:R-:W-:Y:S02]  /*1300*/  CS2R R8, SRZ ;  /* 0x0000000000087805 */ /* 0x000fe4000001ff00 */
[----:B------:R-:W-:Y:S01]  /*1310*/  CS2R R12, SRZ ;  /* 0x00000000000c7805 */ /* 0x000fe2000001ff00 */
[----:B-1----:R-:W1:Y:S01]  /*1320*/  LDC R6, c[0x0][0x28c] ;  /* 0x0000a300ff067b82 */ /* 0x002e620000000800 */
[----:B--2---:R-:W2:Y:S01]  /*1330*/  SHFL.IDX PT, R10, R10, RZ, 0x1f ;  /* 0x00001fff0a0a7589 */ /* 0x004ea200000e0000 */
[----:B------:R-:W-:-:S02]  /*1340*/  CS2R R14, SRZ ;  /* 0x00000000000e7805 */ /* 0x000fc4000001ff00 */
[----:B------:R-:W-:Y:S02]  /*1350*/  CS2R R16, SRZ ;  /* 0x0000000000107805 */ /* 0x000fe4000001ff00 */
[----:B------:R-:W-:Y:S02]  /*1360*/  CS2R R18, SRZ ;  /* 0x0000000000127805 */ /* 0x000fe4000001ff00 */
[----:B------:R-:W-:Y:S02]  /*1370*/  CS2R R20, SRZ ;  /* 0x0000000000147805 */ /* 0x000fe4000001ff00 */
[----:B------:R-:W-:Y:S02]  /*1380*/  CS2R R22, SRZ ;  /* 0x0000000000167805 */ /* 0x000fe4000001ff00 */
[----:B------:R-:W-:Y:S02]  /*1390*/  CS2R R104, SRZ ;  /* 0x0000000000687805 */ /* 0x000fe4000001ff00 */
        /* <DEDUP_REMOVED lines=16> */
[----:B-1----:R-:W-:Y:S02]  /*14a0*/  ISETP.GE.AND P0, PT, R6, 0x1, PT ;  /* 0x000000010600780c */ /* 0x002fe40003f06270 */
[----:B------:R-:W-:Y:S02]  /*14b0*/  CS2R R6, SRZ ;  /* 0x0000000000067805 */ /* 0x000fe4000001ff00 */
[----:B--2---:R-:W-:-:S02]  /*14c0*/  R2UR UR12, R10 ;  /* 0x000000000a0c72ca */ /* 0x004fc400000e0000 */
        /* <DEDUP_REMOVED lines=11> */
[----:B------:R-:W-:Y:S01]  /*1580*/  CS2R R158, SRZ ;  /* 0x00000000009e7805 */ /* 0x000fe2000001ff00 */
[----:B------:R-:W-:Y:S01]  /*1590*/  ULEA.HI UR13, UR12, UR12, URZ, 0x1 ;  /* 0x0000000c0c0d7291 */ /* 0x000fe2000f8f083f */
[----:B------:R-:W-:-:S02]  /*15a0*/  CS2R R160, SRZ ;  /* 0x0000000000a07805 */ /* 0x000fc4000001ff00 */
[----:B------:R-:W-:Y:S02]  /*15b0*/  CS2R R162, SRZ ;  /* 0x0000000000a27805 */ /* 0x000fe4000001ff00 */
[----:B------:R-:W-:Y:S01]  /*15c0*/  CS2R R164, SRZ ;  /* 0x0000000000a47805 */ /* 0x000fe2000001ff00 */
[----:B------:R-:W-:Y:S01]  /*15d0*/  ULOP3.LUT UR16, UR13, 0x1ffffe, URZ, 0xc0, !UPT ;  /* 0x001ffffe0d107892 */ /* 0x000fe2000f8ec03f */
[----:B------:R-:W-:Y:S01]  /*15e0*/  IMAD.U32 R169, RZ, RZ, UR4 ;  /* 0x00000004ffa97e24 */ /* 0x000fe2000f8e00ff */
[----:B0-----:R-:W-:Y:S01]  /*15f0*/  ULEA UR13, UR18, UR17, 0x18 ;  /* 0x00000011120d7291 */ /* 0x001fe2000f8ec03f */
[----:B------:R-:W-:Y:S01]  /*1600*/  CS2R R96, SRZ ;  /* 0x0000000000607805 */ /* 0x000fe2000001ff00 */
[----:B------:R-:W-:Y:S01]  /*1610*/  UIADD3 UR16, UR12, -UR16, URZ ;  /* 0x800000100c107290 */ /* 0x000fe2000fffe03f */
[----:B------:R-:W-:Y:S02]  /*1620*/  CS2R R98, SRZ ;  /* 0x0000000000627805 */ /* 0x000fe4000001ff00 */
[----:B------:R-:W-:-:S02]  /*1630*/  CS2R R100, SRZ ;  /* 0x0000000000647805 */ /* 0x000fc4000001ff00 */
[----:B------:R-:W-:Y:S01]  /*1640*/  CS2R R102, SRZ ;  /* 0x0000000000667805 */ /* 0x000fe2000001ff00 */
[----:B------:R-:W-:Y:S01]  /*1650*/  ULEA UR16, UR16, UR13, 0xb ;  /* 0x0000000d10107291 */ /* 0x000fe2000f8e583f */
[----:B------:R-:W-:Y:S02]  /*1660*/  CS2R R88, SRZ ;  /* 0x0000000000587805 */ /* 0x000fe4000001ff00 */
[----:B------:R-:W-:Y:S02]  /*1670*/  CS2R R90, SRZ ;  /* 0x00000000005a7805 */ /* 0x000fe4000001ff00 */
[----:B------:R-:W-:Y:S01]  /*1680*/  CS2R R92, SRZ ;  /* 0x00000000005c7805 */ /* 0x000fe2000001ff00 */
[----:B------:R-:W-:Y:S01]  /*1690*/  UIADD3 UR16, UR16, 0x280, URZ ;  /* 0x0000028010107890 */ /* 0x000fe2000fffe03f */
[----:B------:R-:W-:Y:S02]  /*16a0*/  CS2R R94, SRZ ;  /* 0x00000000005e7805 */ /* 0x000fe4000001ff00 */
[----:B------:R-:W-:-:S02]  /*16b0*/  CS2R R80, SRZ ;  /* 0x0000000000507805 */ /* 0x000fc4000001ff00 */
[----:B------:R-:W-:Y:S01]  /*16c0*/  CS2R R82, SRZ ;  /* 0x0000000000527805 */ /* 0x000fe2000001ff00 */
[----:B------:R-:W-:Y:S01]  /*16d0*/  USHF.R.U32.HI UR12, URZ, 0x4, UR16 ;  /* 0x000000043f0c7899 */ /* 0x000fe20008011610 */
[----:B------:R-:W-:Y:S02]  /*16e0*/  CS2R R84, SRZ ;  /* 0x0000000000547805 */ /* 0x000fe4000001ff00 */
[----:B------:R-:W-:Y:S01]  /*16f0*/  CS2R R86, SRZ ;  /* 0x0000000000567805 */ /* 0x000fe2000001ff00 */
[----:B------:R-:W-:Y:S01]  /*1700*/  UMOV UR16, URZ ;  /* 0x0000003f00107c82 */ /* 0x000fe20008000000 */
[----:B------:R-:W-:Y:S01]  /*1710*/  ULOP3.LUT UR12, UR12, 0x3fff, URZ, 0xc0, !UPT ;  /* 0x00003fff0c0c7892 */ /* 0x000fe2000f8ec03f */
        /* <DEDUP_REMOVED lines=19> */
[----:B---3--:R-:W-:Y:S02]  /*1850*/  CS2R R46, SRZ ;  /* 0x00000000002e7805 */ /* 0x008fe4000001ff00 */
[----:B------:R-:W-:-:S02]  /*1860*/  CS2R R32, SRZ ;  /* 0x0000000000207805 */ /* 0x000fc4000001ff00 */
[----:B------:R-:W-:Y:S02]  /*1870*/  CS2R R34, SRZ ;  /* 0x0000000000227805 */ /* 0x000fe4000001ff00 */
[----:B------:R-:W-:Y:S02]  /*1880*/  CS2R R36, SRZ ;  /* 0x0000000000247805 */ /* 0x000fe4000001ff00 */
[----:B------:R-:W-:Y:S02]  /*1890*/  CS2R R38, SRZ ;  /* 0x0000000000267805 */ /* 0x000fe4000001ff00 */
[----:B------:R-:W-:Y:S02]  /*18a0*/  CS2R R24, SRZ ;  /* 0x0000000000187805 */ /* 0x000fe4000001ff00 */
[----:B------:R-:W-:Y:S02]  /*18b0*/  CS2R R26, SRZ ;  /* 0x00000000001a7805 */ /* 0x000fe4000001ff00 */
[----:B------:R-:W-:-:S02]  /*18c0*/  CS2R R28, SRZ ;  /* 0x00000000001c7805 */ /* 0x000fc4000001ff00 */
[----:B------:R-:W-:Y:S01]  /*18d0*/  CS2R R30, SRZ ;  /* 0x00000000001e7805 */ /* 0x000fe2000001ff00 */
[----:B------:R-:W-:Y:S06]  /*18e0*/  @!P0 BRA `(.L_x_14) ;  /* 0x0000000c00108947 */ /* 0x000fec0003800000 */
[----:B------:R-:W-:-:S06]  /*18f0*/  UISETP.NE.AND UP0, UPT, UR10, 0x3, UPT ;  /* 0x000000030a00788c */ /* 0x000fcc000bf05270 */
[----:B------:R-:W-:-:S13]  /*1900*/  PLOP3.LUT P1, PT, PT, PT, UP0, 0x80, 0x0 ;  /* 0x000000000000781c */ /* 0x000fda0003f2f008 */
[----:B------:R-:W-:Y:S05]  /*1910*/  @!P1 BRA `(.L_x_15) ;  /* 0x0000000000049947 */ /* 0x000fea0003800000 */
[----:B------:R-:W-:Y:S01]  /*1920*/  BPT.TRAP 0x1 ;  /* 0x000000040000795c */ /* 0x000fe20000300000 */
.L_x_15:
[----:B------:R-:W-:Y:S01]  /*1930*/  ULEA UR15, UR5, UR13, 0x3 ;  /* 0x0000000d050f7291 */ /* 0x000fe2000f8e183f */
[----:B------:R-:W-:-:S05]  /*1940*/  IMAD.U32 R6, RZ, RZ, UR4 ;  /* 0x00000004ff067e24 */ /* 0x000fca000f8e00ff */
[----:B------:R-:W-:-:S04]  /*1950*/  SHF.L.U32 R6, R6, 0x1f, RZ ;  /* 0x0000001f06067819 */ /* 0x000fc800000006ff */
[----:B------:R0:W1:Y:S01]  /*1960*/  SYNCS.PHASECHK.TRANS64.TRYWAIT P0, [UR15], R6 ;  /* 0x00000006ff0075a7 */ /* 0x000062000800014f */
[----:B------:R-:W-:Y:S05]  /*1970*/  @!P1 BRA `(.L_x_16) ;  /* 0x0000000000049947 */ /* 0x000fea0003800000 */
[----:B------:R-:W-:Y:S01]  /*1980*/  BPT.TRAP 0x1 ;  /* 0x000000040000795c */ /* 0x000fe20000300000 */
.L_x_16:
[----:B------:R-:W-:Y:S01]  /*1990*/  UMOV UR6, 0x1 ;  /* 0x0000000100067882 */ /* 0x000fe20000000000 */
[----:B------:R-:W-:Y:S01]  /*19a0*/  IMAD.MOV.U32 R8, RZ, RZ, RZ ;  /* 0x000000ffff087224 */ /* 0x000fe200078e00ff */
[----:B-1----:R-:W-:Y:S06]  /*19b0*/  @P0 BRA `(.L_x_17) ;  /* 0x0000000000080947 */ /* 0x002fec0003800000 */
[----:B------:R-:W1:Y:S02]  /*19c0*/  SYNCS.PHASECHK.TRANS64.TRYWAIT P0, [UR15], R6 ;  /* 0x00000006ff0075a7 */ /* 0x000e64000800014f */
[----:B-1----:R-:W-:Y:S05]  /*19d0*/  @!P0 BRA `(.L_x_18) ;  /* 0x000000a000b48947 */ /* 0x002fea0003800000 */
.L_x_17:
[----:B------:R-:W-:Y:S01]  /*19e0*/  UIADD3 UR15, UR13, 0x27280, URZ ;  /* 0x000272800d0f7890 */ /* 0x000fe2000fffe03f */
[----:B------:R-:W-:Y:S01]  /*19f0*/  WARPGROUP.ARRIVE ;  /* 0x00000000000079c5 */ /* 0x000fe20000000000 */
[----:B------:R-:W-:Y:S01]  /*1a00*/  ULOP3.LUT UR16, UR12, 0x10000, URZ, 0xfc, !UPT ;  /* 0x000100000c107892 */ /* 0x000fe2000f8efc3f */
[----:B------:R-:W-:Y:S01]  /*1a10*/  IMAD.MOV.U32 R9, RZ, RZ, RZ ;  /* 0x000000ffff097224 */ /* 0x000fe200078e00ff */
[----:B------:R-:W-:Y:S01]  /*1a20*/  USHF.R.U32.HI UR15, URZ, 0x4, UR15 ;  /* 0x000000043f0f7899 */ /* 0x000fe2000801160f */
[----:B01----:R-:W-:Y:S01]  /*1a30*/  CS2R R6, SRZ ;  /* 0x0000000000067805 */ /* 0x003fe2000001ff00 */
[----:B------:R-:W-:Y:S01]  /*1a40*/  UIMAD UR16, UR5, 0x180, UR16 ;  /* 0x00000180051078a4 */ /* 0x000fe2000f8e0210 */
[----:B------:R-:W-:Y:S01]  /*1a50*/  CS2R R10, SRZ ;  /* 0x00000000000a7805 */ /* 0x000fe2000001ff00 */
[----:B------:R-:W-:Y:S01]  /*1a60*/  ULOP3.LUT UR15, UR15, 0x3fff, URZ, 0xc0, !UPT ;  /* 0x00003fff0f0f7892 */ /* 0x000fe2000f8ec03f */
[----:B------:R-:W-:Y:S01]  /*1a70*/  CS2R R12, SRZ ;  /* 0x00000000000c7805 */ /* 0x000fe2000001ff00 */
[----:B------:R-:W-:Y:S01]  /*1a80*/  UMOV UR17, 0xc0000010 ;  /* 0xc000001000117882 */ /* 0x000fe20000000000 */
[----:B------:R-:W-:Y:S01]  /*1a90*/  UMOV UR19, 0xc0000010 ;  /* 0xc000001000137882 */ /* 0x000fe20000000000 */
[----:B------:R-:W-:Y:S01]  /*1aa0*/  ULOP3.LUT UR15, UR15, 0x10000, URZ, 0xfc, !UPT ;  /* 0x000100000f0f7892 */ /* 0x000fe2000f8efc3f */
[----:B------:R-:W-:Y:S01]  /*1ab0*/  CS2R R14, SRZ ;  /* 0x00000000000e7805 */ /* 0x000fe2000001ff00 */
[----:B------:R-:W-:Y:S01]  /*1ac0*/  UMOV UR20, UR16 ;  /* 0x0000001000147c82 */ /* 0x000fe20008000000 */
[----:B------:R-:W-:Y:S01]  /*1ad0*/  UMOV UR21, UR17 ;  /* 0x0000001100157c82 */ /* 0x000fe20008000000 */
[----:B------:R-:W-:Y:S01]  /*1ae0*/  UIMAD UR18, UR5, 0xa0, UR15 ;  /* 0x000000a0051278a4 */ /* 0x000fe2000f8e020f */
[----:B------:R-:W-:Y:S01]  /*1af0*/  CS2R R16, SRZ ;  /* 0x0000000000107805 */ /* 0x000fe2000001ff00 */
[----:B------:R-:W-:Y:S01]  /*1b00*/  UIADD3 UR15, UR16, 0x100, URZ ;  /* 0x00000100100f7890 */ /* 0x000fe2000fffe03f */
[----:B------:R-:W-:Y:S01]  /*1b10*/  CS2R R18, SRZ ;  /* 0x0000000000127805 */ /* 0x000fe2000001ff00 */
[----:B------:R-:W-:Y:S01]  /*1b20*/  UIADD3 UR22, UR18, 0x20, URZ ;  /* 0x0000002012167890 */ /* 0x000fe2000fffe03f */
[----:B------:R-:W-:Y:S01]  /*1b30*/  CS2R R20, SRZ ;  /* 0x0000000000147805 */ /* 0x000fe2000001ff00 */
[----:B------:R-:W-:Y:S01]  /*1b40*/  UIADD3 UR26, UR18, 0x40, URZ ;  /* 0x00000040121a7890 */ /* 0x000fe2000fffe03f */
[----:B------:R-:W-:Y:S01]  /*1b50*/  CS2R R22, SRZ ;  /* 0x0000000000167805 */ /* 0x000fe2000001ff00 */
[----:B------:R-:W-:-:S02]  /*1b60*/  UIADD3 UR30, UR18, 0x60, URZ ;  /* 0x00000060121e7890 */ /* 0x000fc4000fffe03f */
[----:B------:R-:W-:Y:S01]  /*1b70*/  QGMMA.64x16x32.F32.E4M3.E4M3 R96, gdesc[UR16], RZ, !UPT ;  /* 0x00200000106079f3 */ /* 0x000fe2000c7008ff */
[----:B------:R-:W-:Y:S01]  /*1b80*/  UIADD3 UR34, UR18, 0x80, URZ ;  /* 0x0000008012227890 */ /* 0x000fe2000fffe03f */
[----:B------:R-:W-:Y:S01]  /*1b90*/  CS2R R104, SRZ ;  /* 0x0000000000687805 */ /* 0x000fe2000001ff00 */
[----:B------:R-:W-:Y:S01]  /*1ba0*/  UMOV UR23, 0xc0000010 ;  /* 0xc000001000177882 */ /* 0x000fe20000000000 */
[----:B------:R-:W-:Y:S01]  /*1bb0*/  UMOV UR24, UR16 ;  /* 0x0000001000187c82 */ /* 0x000fe20008000000 */
[----:B------:R-:W-:Y:S01]  /*1bc0*/  UMOV UR25, UR17 ;  /* 0x0000001100197c82 */ /* 0x000fe20008000000 */
[----:B------:R-:W-:Y:S01]  /*1bd0*/  UMOV UR27, 0xc0000010 ;  /* 0xc0000010001b7882 */ /* 0x000fe20000000000 */
[----:B------:R-:W-:Y:S01]  /*1be0*/  QGMMA.64x16x32.F32.E4M3.E4M3 R80, gdesc[UR20], RZ, !UPT ;  /* 0x00200000145079f3 */ /* 0x000fe2000c7008ff */
        /* <DEDUP_REMOVED lines=8> */
[----:B------:R-:W-:-:S02]  /*1c70*/  CS2R R106, SRZ ;  /* 0x00000000006a7805 */ /* 0x000fc4000001ff00 */
[----:B------:R-:W-:Y:S02]  /*1c80*/  CS2R R108, SRZ ;  /* 0x00000000006c7805 */ /* 0x000fe4000001ff00 */
[----:B------:R-:W-:Y:S01]  /*1c90*/  CS2R R110, SRZ ;  /* 0x00000000006e7805 */ /* 0x000fe2000001ff00 */
[----:B------:R-:W-:Y:S01]  /*1ca0*/  QGMMA.64x16x32.F32.E4M3.E4M3 R32, gdesc[UR32], RZ, !UPT ;  /* 0x00200000202079f3 */ /* 0x000fe2000c7008ff */
[----:B------:R-:W-:Y:S01]  /*1cb0*/  UMOV UR32, UR15 ;  /* 0x0000000f00207c82 */ /* 0x000fe20008000000 */
[----:B------:R-:W-:Y:S01]  /*1cc0*/  ULDC UR15, c[0x0][0x50c] ;  /* 0x00014300000f7ab9 */ /* 0x000fe20000000800 */
[----:B------:R-:W-:Y:S01]  /*1cd0*/  UMOV UR33, 0xc0000010 ;  /* 0xc000001000217882 */ /* 0x000fe20000000000 */
[----:B------:R-:W-:Y:S01]  /*1ce0*/  UISETP.NE.AND UP0, UPT, UR15, 0x1, UPT ;  /* 0x000000010f00788c */ /* 0x000fe2000bf05270 */
[----:B------:R-:W-:Y:S01]  /*1cf0*/  QGMMA.64x16x32.F32.E4M3.E4M3 R24, gdesc[UR32], RZ, !UPT ;  /* 0x00200000201879f3 */ /* 0x000fe2000c7008ff */
[----:B------:R-:W-:Y:S01]  /*1d00*/  UMOV UR28, UR32 ;  /* 0x00000020001c7c82 */ /* 0x000fe20008000000 */
[----:B------:R-:W-:Y:S01]  /*1d10*/  UMOV UR29, UR33 ;  /* 0x00000021001d7c82 */ /* 0x000fe20008000000 */
[----:B------:R-:W-:Y:S01]  /*1d20*/  USEL UR15, URZ, 0x1, UP0 ;  /* 0x000000013f0f7887 */ /* 0x000fe20008000000 */
[----:B------:R-:W-:Y:S01]  /*1d30*/  QGMMA.64x16x32.F32.E4M3.E4M3 R40, gdesc[UR28], RZ, !UPT ;  /* 0x002000001c2879f3 */ /* 0x000fe2000c7008ff */
[----:B------:R-:W-:Y:S01]  /*1d40*/  UMOV UR24, UR32 ;  /* 0x0000002000187c82 */ /* 0x000fe20008000000 */
[----:B------:R-:W-:Y:S01]  /*1d50*/  UMOV UR25, UR33 ;  /* 0x0000002100197c82 */ /* 0x000fe20008000000 */
[----:B------:R-:W-:Y:S01]  /*1d60*/  UMOV UR20, UR32 ;  /* 0x0000002000147c82 */ /* 0x000fe20008000000 */
[----:B------:R-:W-:Y:S01]  /*1d70*/  UMOV UR21, UR33 ;  /* 0x0000002100157c82 */ /* 0x000fe20008000000 */
[----:B------:R-:W-:Y:S01]  /*1d80*/  ISETP.NE.AND P0, PT, RZ, UR15, PT ;  /* 0x0000000fff007c0c */ /* 0x000fe2000bf05270 */
[----:B------:R-:W-:Y:S01]  /*1d90*/  QGMMA.64x16x32.F32.E4M3.E4M3 R56, gdesc[UR24], RZ, !UPT ;  /* 0x00200000183879f3 */ /* 0x000fe2000c7008ff */
[----:B------:R-:W-:Y:S01]  /*1da0*/  UMOV UR16, UR32 ;  /* 0x0000002000107c82 */ /* 0x000fe20008000000 */
[----:B------:R-:W-:Y:S01]  /*1db0*/  UMOV UR17, UR33 ;  /* 0x0000002100117c82 */ /* 0x000fe20008000000 */
[----:B------:R-:W-:Y:S01]  /*1dc0*/  CS2R R112, SRZ ;  /* 0x0000000000707805 */ /* 0x000fe2000001ff00 */
[----:B------:R-:W-:Y:S01]  /*1dd0*/  QGMMA.64x16x32.F32.E4M3.E4M3 R72, gdesc[UR20], RZ, !UPT ;  /* 0x00200000144879f3 */ /* 0x000fe2000c7008ff */
[----:B------:R-:W-:-:S02]  /*1de0*/  CS2R R114, SRZ ;  /* 0x0000000000727805 */ /* 0x000fc4000001ff00 */
[----:B------:R-:W-:Y:S02]  /*1df0*/  CS2R R116, SRZ ;  /* 0x0000000000747805 */ /* 0x000fe4000001ff00 */
[----:B------:R-:W-:Y:S01]  /*1e00*/  CS2R R118, SRZ ;  /* 0x0000000000767805 */ /* 0x000fe2000001ff00 */
[----:B------:R-:W-:Y:S01]  /*1e10*/  QGMMA.64x16x32.F32.E4M3.E4M3 R88, gdesc[UR16], RZ, !UPT, gsb0 ;  /* 0x00200000105879f3 */ /* 0x000fe2000c0008ff */
        /* <DEDUP_REMOVED lines=24> */
[----:B------:R-:W-:Y:S02]  /*1fa0*/  WARPGROUP.DEPBAR.LE gsb0, 0x0 ;  /* 0x00008000000079c5 */ /* 0x000fe40000010000 */
[----:B------:R-:W-:-:S01]  /*1fb0*/  FADD R165, RZ, R96 ;  /* 0x00000060ffa57221 */ /* 0x000fc20000000000 */
[----:B------:R-:W-:Y:S01]  /*1fc0*/  FADD R164, RZ, R97 ;  /* 0x00000061ffa47221 */ /* 0x000fe20000000000 */
        /* <DEDUP_REMOVED lines=78> */
[----:B------:R-:W-:-:S06]  /*24b0*/  UMOV UR6, URZ ;  /* 0x0000003f00067c82 */ /* 0x000fcc0008000000 */
.L_x_19:
[----:B------:R-:W-:-:S04]  /*24c0*/  UIADD3 UR38, UR5, 0x1, URZ ;  /* 0x0000000105267890 */ /* 0x000fc8000fffe03f */
[----:B------:R-:W-:-:S04]  /*24d0*/  UISETP.NE.AND UP0, UPT, UR38, 0x1a, UPT ;  /* 0x0000001a2600788c */ /* 0x000fc8000bf05270 */
[----:B------:R-:W-:Y:S02]  /*24e0*/  USEL UR16, URZ, 0x1, UP0 ;  /* 0x000000013f107887 */ /* 0x000fe40008000000 */
[----:B------:R-:W-:Y:S02]  /*24f0*/  USEL UR38, UR38, URZ, UP0 ;  /* 0x0000003f26267287 */ /* 0x000fe40008000000 */
[----:B------:R-:W-:-:S06]  /*2500*/  ULOP3.LUT UR16, UR4, UR16, URZ, 0x3c, !UPT ;  /* 0x0000001004107292 */ /* 0x000fcc000f8e3c3f */
[----:B------:R-:W-:Y:S01]  /*2510*/  IMAD.U32 R169, RZ, RZ, UR16 ;  /* 0x00000010ffa97e24 */ /* 0x000fe2000f8e00ff */
[----:B------:R-:W-:-:S06]  /*2520*/  UMOV UR16, 0x1 ;  /* 0x0000000100107882 */ /* 0x000fcc0000000000 */
.L_x_14:
[----:B------:R-:W-:-:S04]  /*2530*/  UISETP.LT.AND UP0, UPT, UR11, 0x1, UPT ;  /* 0x000000010b00788c */ /* 0x000fc8000bf01270 */
[----:B------:R-:W-:-:S04]  /*2540*/  USEL UR17, UR11, 0x1, UP0 ;  /* 0x000000010b117887 */ /* 0x000fc80008000000 */
[----:B------:R-:W-:-:S04]  /*2550*/  UIADD3 UR17, UR11, -UR17, URZ ;  /* 0x800000110b117290 */ /* 0x000fc8000fffe03f */
[----:B------:R-:W-:-:S06]  /*2560*/  UISETP.GE.AND UP0, UPT, UR17, 0x1, UPT ;  /* 0x000000011100788c */ /* 0x000fcc000bf06270 */
[----:B------:R-:W-:-:S13]  /*2570*/  PLOP3.LUT P0, PT, PT, PT, UP0, 0x80, 0x0 ;  /* 0x000000000000781c */ /* 0x000fda0003f0f008 */
[----:B------:R-:W-:Y:S05]  /*2580*/  @!P0 BRA `(.L_x_20) ;  /* 0x0000000800cc8947 */ /* 0x000fea0003800000 */
[----:B------:R-:W-:Y:S01]  /*2590*/  IMAD.U32 R166, RZ, RZ, UR17 ;  /* 0x00000011ffa67e24 */ /* 0x000fe2000f8e00ff */
[----:B------:R-:W-:Y:S01]  /*25a0*/  UMOV UR39, UR5 ;  /* 0x0000000500277c82 */ /* 0x000fe20008000000 */
[----:B------:R-:W-:-:S05]  /*25b0*/  ULDC UR40, c[0x0][0x50c] ;  /* 0x0001430000287ab9 */ /* 0x000fca0000000800 */
.L_x_28:
[----:B------:R-:W-:-:S06]  /*25c0*/  UISETP.NE.AND UP0, UPT, UR10, 0x3, UPT ;  /* 0x000000030a00788c */ /* 0x000fcc000bf05270 */
[----:B------:R-:W-:-:S13]  /*25d0*/  PLOP3.LUT P1, PT, PT, PT, UP0, 0x80, 0x0 ;  /* 0x000000000000781c */ /* 0x000fda0003f2f008 */
[----:B01----:R-:W-:Y:S05]  /*25e0*/  @!P1 BRA `(.L_x_21) ;  /* 0x0000000000049947 */ /* 0x003fea0003800000 */
[----:B------:R-:W-:Y:S01]  /*25f0*/  BPT.TRAP 0x1 ;  /* 0x000000040000795c */ /* 0x000fe20000300000 */
.L_x_21:
[----:B------:R-:W0:Y:S01]  /*2600*/  S2UR UR17, SR_CgaCtaId ;  /* 0x00000000001179c3 */ /* 0x000e220000008800 */
[----:B------:R-:W-:Y:S01]  /*2610*/  UMOV UR13, 0x400 ;  /* 0x00000400000d7882 */ /* 0x000fe20000000000 */
[----:B------:R-:W-:Y:S01]  /*2620*/  SHF.L.U32 R167, R169, 0x1f, RZ ;  /* 0x0000001fa9a77819 */ /* 0x000fe200000006ff */
[----:B0-----:R-:W-:-:S04]  /*2630*/  ULEA UR13, UR17, UR13, 0x18 ;  /* 0x0000000d110d7291 */ /* 0x001fc8000f8ec03f */
[----:B------:R-:W-:-:S09]  /*2640*/  ULEA UR17, UR38, UR13, 0x3 ;  /* 0x0000000d26117291 */ /* 0x000fd2000f8e183f */
[----:B------:R0:W1:Y:S01]  /*2650*/  SYNCS.PHASECHK.TRANS64.TRYWAIT P0, [UR17], R167 ;  /* 0x000000a7ff0075a7 */ /* 0x0000620008000151 */
[----:B------:R-:W-:Y:S05]  /*2660*/  @!P1 BRA `(.L_x_22) ;  /* 0x0000000000049947 */ /* 0x000fea0003800000 */
[----:B------:R-:W-:Y:S01]  /*2670*/  BPT.TRAP 0x1 ;  /* 0x000000040000795c */ /* 0x000fe20000300000 */
.L_x_22:
[----:B-1----:R-:W-:Y:S05]  /*2680*/  @P0 BRA `(.L_x_23) ;  /* 0x0000000000080947 */ /* 0x002fea0003800000 */
[----:B------:R-:W1:Y:S02]  /*2690*/  SYNCS.PHASECHK.TRANS64.TRYWAIT P0, [UR17], R167 ;  /* 0x000000a7ff0075a7 */ /* 0x000e640008000151 */
[----:B-1----:R-:W-:Y:S05]  /*26a0*/  @!P0 BRA `(.L_x_24) ;  /* 0x0000009400988947 */ /* 0x002fea0003800000 */
.L_x_23:
[----:B------:R-:W-:Y:S01]  /*26b0*/  UIADD3 UR17, UR13, 0x27280, URZ ;  /* 0x000272800d117890 */ /* 0x000fe2000fffe03f */
[----:B------:R-:W-:Y:S01]  /*26c0*/  WARPGROUP.ARRIVE ;  /* 0x00000000000079c5 */ /* 0x000fe20000000000 */
[----:B------:R-:W-:Y:S02]  /*26d0*/  UISETP.NE.AND UP0, UPT, UR15, URZ, UPT ;  /* 0x0000003f0f00728c */ /* 0x000fe4000bf05270 */
[----:B------:R-:W-:Y:S02]  /*26e0*/  USHF.R.U32.HI UR17, URZ, 0x4, UR17 ;  /* 0x000000043f117899 */ /* 0x000fe40008011611 */
[----:B------:R-:W-:Y:S02]  /*26f0*/  USEL UR16, UR16, URZ, !UP0 ;  /* 0x0000003f10107287 */ /* 0x000fe4000c000000 */
[----:B------:R-:W-:Y:S02]  /*2700*/  ULOP3.LUT UR17, UR17, 0x3fff, URZ, 0xc0, !UPT ;  /* 0x00003fff11117892 */ /* 0x000fe4000f8ec03f */
[----:B------:R-:W-:-:S02]  /*2710*/  ULOP3.LUT UR15, UR12, 0x10000, URZ, 0xfc, !UPT ;  /* 0x000100000c0f7892 */ /* 0x000fc4000f8efc3f */
[----:B------:R-:W-:Y:S02]  /*2720*/  ULOP3.LUT UR17, UR17, 0x10000, URZ, 0xfc, !UPT ;  /* 0x0001000011117892 */ /* 0x000fe4000f8efc3f */
[----:B------:R-:W-:Y:S02]  /*2730*/  UISETP.NE.U32.AND UP0, UPT, UR16, URZ, UPT ;  /* 0x0000003f1000728c */ /* 0x000fe4000bf05070 */
[----:B------:R-:W-:Y:S02]  /*2740*/  UIMAD UR18, UR38, 0xa0, UR17 ;  /* 0x000000a0261278a4 */ /* 0x000fe4000f8e0211 */
[----:B------:R-:W-:Y:S02]  /*2750*/  UIMAD UR15, UR38, 0x180, UR15 ;  /* 0x00000180260f78a4 */ /* 0x000fe4000f8e020f */
[----:B------:R-:W-:Y:S02]  /*2760*/  UIADD3 UR22, UR18, 0x20, URZ ;  /* 0x0000002012167890 */ /* 0x000fe4000fffe03f */
[----:B------:R-:W-:-:S02]  /*2770*/  UIADD3 UR26, UR18, 0x40, URZ ;  /* 0x00000040121a7890 */ /* 0x000fc4000fffe03f */
[----:B------:R-:W-:Y:S02]  /*2780*/  UIADD3 UR30, UR18, 0x60, URZ ;  /* 0x00000060121e7890 */ /* 0x000fe4000fffe03f */
[----:B------:R-:W-:Y:S01]  /*2790*/  UIADD3 UR34, UR18, 0x80, URZ ;  /* 0x0000008012227890 */ /* 0x000fe2000fffe03f */
[----:B------:R-:W-:Y:S01]  /*27a0*/  UMOV UR16, UR15 ;  /* 0x0000000f00107c82 */ /* 0x000fe20008000000 */
[----:B------:R-:W-:Y:S01]  /*27b0*/  UMOV UR17, 0xc0000010 ;  /* 0xc000001000117882 */ /* 0x000fe20000000000 */
[----:B------:R-:W-:Y:S01]  /*27c0*/  UMOV UR19, 0xc0000010 ;  /* 0xc000001000137882 */ /* 0x000fe20000000000 */
[----:B------:R-:W-:Y:S01]  /*27d0*/  UIADD3 UR15, UR15, 0x100, URZ ;  /* 0x000001000f0f7890 */ /* 0x000fe2000fffe03f */
[----:B------:R-:W-:Y:S01]  /*27e0*/  QGMMA.64x16x32.F32.E4M3.E4M3 R96, gdesc[UR16], R96, UP0 ;  /* 0x00200000106079f3 */ /* 0x000fe2000bf00860 */
[----:B------:R-:W-:Y:S01]  /*27f0*/  UMOV UR20, UR16 ;  /* 0x0000001000147c82 */ /* 0x000fe20008000000 */
[----:B------:R-:W-:Y:S01]  /*2800*/  UMOV UR21, UR17 ;  /* 0x0000001100157c82 */ /* 0x000fe20008000000 */
[----:B------:R-:W-:Y:S01]  /*2810*/  UMOV UR23, 0xc0000010 ;  /* 0xc000001000177882 */ /* 0x000fe20000000000 */
[----:B------:R-:W-:Y:S01]  /*2820*/  UMOV UR24, UR16 ;  /* 0x0000001000187c82 */ /* 0x000fe20008000000 */
[----:B------:R-:W-:Y:S01]  /*2830*/  UMOV UR25, UR17 ;  /* 0x0000001100197c82 */ /* 0x000fe20008000000 */
[----:B------:R-:W-:Y:S01]  /*2840*/  UMOV UR27, 0xc0000010 ;  /* 0xc0000010001b7882 */ /* 0x000fe20000000000 */
[----:B------:R-:W-:Y:S01]  /*2850*/  QGMMA.64x16x32.F32.E4M3.E4M3 R80, gdesc[UR20], R80, UP0 ;  /* 0x00200000145079f3 */ /* 0x000fe2000bf00850 */
        /* <DEDUP_REMOVED lines=8> */
[----:B------:R-:W-:-:S03]  /*28e0*/  UIADD3 UR6, UR6, 0x1, URZ ;  /* 0x0000000106067890 */ /* 0x000fc6000fffe03f */
[----:B------:R-:W-:Y:S01]  /*28f0*/  QGMMA.64x16x32.F32.E4M3.E4M3 R32, gdesc[UR32], R32, UP0 ;  /* 0x00200000202079f3 */ /* 0x000fe2000bf00820 */
[----:B------:R-:W-:Y:S01]  /*2900*/  UMOV UR32, UR15 ;  /* 0x0000000f00207c82 */ /* 0x000fe20008000000 */
[----:B------:R-:W-:Y:S01]  /*2910*/  UMOV UR33, 0xc0000010 ;  /* 0xc000001000217882 */ /* 0x000fe20000000000 */
[----:B------:R-:W-:Y:S01]  /*2920*/  UMOV UR28, UR32 ;  /* 0x00000020001c7c82 */ /* 0x000fe20008000000 */
[----:B------:R-:W-:Y:S01]  /*2930*/  UMOV UR29, UR33 ;  /* 0x00000021001d7c82 */ /* 0x000fe20008000000 */
[----:B------:R-:W-:Y:S01]  /*2940*/  QGMMA.64x16x32.F32.E4M3.E4M3 R24, gdesc[UR32], R24, UP0 ;  /* 0x00200000201879f3 */ /* 0x000fe2000bf00818 */
[----:B------:R-:W-:Y:S01]  /*2950*/  UMOV UR24, UR32 ;  /* 0x0000002000187c82 */ /* 0x000fe20008000000 */
[----:B------:R-:W-:Y:S01]  /*2960*/  UMOV UR25, UR33 ;  /* 0x0000002100197c82 */ /* 0x000fe20008000000 */
[----:B------:R-:W-:Y:S01]  /*2970*/  UMOV UR20, UR32 ;  /* 0x0000002000147c82 */ /* 0x000fe20008000000 */
[----:B------:R-:W-:Y:S01]  /*2980*/  QGMMA.64x16x32.F32.E4M3.E4M3 R40, gdesc[UR28], R40, UP0 ;  /* 0x002000001c2879f3 */ /* 0x000fe2000bf00828 */
[----:B------:R-:W-:Y:S01]  /*2990*/  UMOV UR21, UR33 ;  /* 0x0000002100157c82 */ /* 0x000fe20008000000 */
[----:B------:R-:W-:Y:S01]  /*29a0*/  UMOV UR16, UR32 ;  /* 0x0000002000107c82 */ /* 0x000fe20008000000 */
[----:B------:R-:W-:Y:S01]  /*29b0*/  UMOV UR17, UR33 ;  /* 0x0000002100117c82 */ /* 0x000fe20008000000 */
[----:B------:R-:W-:Y:S04]  /*29c0*/  QGMMA.64x16x32.F32.E4M3.E4M3 R56, gdesc[UR24], R56, UP0 ;  /* 0x00200000183879f3 */ /* 0x000fe8000bf00838 */
[----:B------:R-:W-:Y:S04]  /*29d0*/  QGMMA.64x16x32.F32.E4M3.E4M3 R72, gdesc[UR20], R72, UP0 ;  /* 0x00200000144879f3 */ /* 0x000fe8000bf00848 */
[----:B------:R-:W-:Y:S01]  /*29e0*/  QGMMA.64x16x32.F32.E4M3.E4M3 R88, gdesc[UR16], R88, UP0, gsb0 ;  /* 0x00200000105879f3 */ /* 0x000fe2000b800858 */
[----:B------:R-:W-:-:S04]  /*29f0*/  UISETP.NE.AND UP0, UPT, UR6, UR40, UPT ;  /* 0x000000280600728c */ /* 0x000fc8000bf05270 */
[----:B------:R-:W-:-:S06]  /*2a00*/  USEL UR15, URZ, 0x1, UP0 ;  /* 0x000000013f0f7887 */ /* 0x000fcc0008000000 */
[----:B------:R-:W-:Y:S01]  /*2a10*/  ISETP.NE.AND P0, PT, RZ, UR15, PT ;  /* 0x0000000fff007c0c */ /* 0x000fe2000bf05270 */
[----:B------:R-:W-:-:S12]  /*2a20*/  WARPGROUP.DEPBAR.LE gsb0, 0x1 ;  /* 0x00008000000079c5 */ /* 0x000fd80000010100 */
[----:B------:R-:W-:Y:S05]  /*2a30*/  @!P0 BRA `(.L_x_25) ;  /* 0x0000000400488947 */ /* 0x000fea0003800000 */
[----:B------:R-:W-:Y:S02]  /*2a40*/  WARPGROUP.DEPBAR.LE gsb0, 0x0 ;  /* 0x00008000000079c5 */ /* 0x000fe40000010000 */
[----:B------:R-:W-:-:S01]  /*2a50*/  FADD R165, R96, R165 ;  /* 0x000000a560a57221 */ /* 0x000fc20000000000 */
[----:B------:R-:W-:Y:S01]  /*2a60*/  FADD R164, R97, R164 ;  /* 0x000000a461a47221 */ /* 0x000fe20000000000 */
        /* <DEDUP_REMOVED lines=78> */
[----:B------:R-:W-:-:S06]  /*2f50*/  UMOV UR6, URZ ;  /* 0x0000003f00067c82 */ /* 0x000fcc0008000000 */
.L_x_25:
[----:B------:R-:W-:Y:S05]  /*2f60*/  @!P1 BRA `(.L_x_26) ;  /* 0x0000000000049947 */ /* 0x000fea0003800000 */
[----:B------:R-:W-:Y:S01]  /*2f70*/  BPT.TRAP 0x1 ;  /* 0x000000040000795c */ /* 0x000fe20000300000 */
.L_x_26:
[----:B------:R-:W-:Y:S02]  /*2f80*/  UISETP.GT.U32.AND UP0, UPT, UR7, 0x1, UPT ;  /* 0x000000010700788c */ /* 0x000fe4000bf04070 */
[----:B------:R-:W-:-:S04]  /*2f90*/  ULEA UR16, UR39, UR13, 0x3 ;  /* 0x0000000d27107291 */ /* 0x000fc8000f8e183f */
[----:B------:R-:W-:Y:S01]  /*2fa0*/  UIADD3 UR16, UR16, 0xd0, URZ ;  /* 0x000000d010107890 */ /* 0x000fe2000fffe03f */
[----:B------:R-:W-:-:S03]  /*2fb0*/  PLOP3.LUT P0, PT, PT, PT, UP0, 0x80, 0x0 ;  /* 0x000000000000781c */ /* 0x000fc60003f0f008 */
[----:B------:R-:W-:-:S09]  /*2fc0*/  UPRMT UR16, URZ, 0x654, UR16 ;  /* 0x000006543f107896 */ /* 0x000fd20008000010 */
[----:B------:R-:W-:Y:S01]  /*2fd0*/  SYNCS.ARRIVE.TRANS64.RED.A1T0 RZ, [UR16], RZ ;  /* 0x000000ffffff79a7 */ /* 0x000fe20008100410 */
[----:B------:R-:W-:Y:S05]  /*2fe0*/  @P0 BRA `(.L_x_27) ;  /* 0x0000000000040947 */ /* 0x000fea0003800000 */
[----:B------:R-:W-:Y:S01]  /*2ff0*/  BPT.TRAP 0x1 ;  /* 0x000000040000795c */ /* 0x000fe20000300000 */
.L_x_27:
[----:B------:R-:W-:Y:S01]  /*3000*/  UIADD3 UR38, UR38, 0x1, URZ ;  /* 0x0000000126267890 */ /* 0x000fe2000fffe03f */
[C---:B------:R-:W-:Y:S01]  /*3010*/  ISETP.GT.AND P0, PT, R166.reuse, 0x1, PT ;  /* 0x00000001a600780c */ /* 0x040fe20003f04270 */
[----:B------:R-:W-:Y:S01]  /*3020*/  UIADD3 UR39, UR39, 0x1, URZ ;  /* 0x0000000127277890 */ /* 0x000fe2000fffe03f */
[----:B------:R-:W-:Y:S01]  /*3030*/  VIADD R166, R166, 0xffffffff ;  /* 0xffffffffa6a67836 */ /* 0x000fe20000000000 */
[----:B------:R-:W-:Y:S02]  /*3040*/  UISETP.NE.AND UP0, UPT, UR38, 0x1a, UPT ;  /* 0x0000001a2600788c */ /* 0x000fe4000bf05270 */
[----:B------:R-:W-:Y:S02]  /*3050*/  UISETP.NE.AND UP1, UPT, UR39, 0x1a, UPT ;  /* 0x0000001a2700788c */ /* 0x000fe4000bf25270 */
[----:B------:R-:W-:Y:S02]  /*3060*/  USEL UR16, URZ, 0x1, UP0 ;  /* 0x000000013f107887 */ /* 0x000fe40008000000 */
[----:B------:R-:W-:-:S02]  /*3070*/  USEL UR38, UR38, URZ, UP0 ;  /* 0x0000003f26267287 */ /* 0x000fc40008000000 */
[----:B------:R-:W-:Y:S02]  /*3080*/  USEL UR39, UR39, URZ, UP1 ;  /* 0x0000003f27277287 */ /* 0x000fe40008800000 */
[----:B------:R-:W-:Y:S01]  /*3090*/  LOP3.LUT R169, R169, UR16, RZ, 0x3c, !PT ;  /* 0x00000010a9a97c12 */ /* 0x000fe2000f8e3cff */
[----:B------:R-:W-:Y:S01]  /*30a0*/  UMOV UR16, 0x1 ;  /* 0x0000000100107882 */ /* 0x000fe20000000000 */
[----:B------:R-:W-:Y:S08]  /*30b0*/  @P0 BRA `(.L_x_28) ;  /* 0xfffffff400400947 */ /* 0x000ff0000383ffff */
.L_x_20:
[----:B------:R-:W-:Y:S01]  /*30c0*/  UISETP.NE.AND UP0, UPT, UR6, URZ, UPT ;  /* 0x0000003f0600728c */ /* 0x000fe2000bf05270 */
[----:B------:R-:W2:Y:S03]  /*30d0*/  LDC R166, c[0x0][0x28c] ;  /* 0x0000a300ffa67b82 */ /* 0x000ea60000000800 */
[----:B------:R-:W-:-:S06]  /*30e0*/  USEL UR6, URZ, 0x1, !UP0 ;  /* 0x000000013f067887 */ /* 0x000fcc000c000000 */
[----:B------:R-:W-:Y:S02]  /*30f0*/  ISETP.NE.AND P0, PT, RZ, UR6, PT ;  /* 0x00000006ff007c0c */ /* 0x000fe4000bf05270 */
[----:B--2---:R-:W-:-:S11]  /*3100*/  ISETP.GE.AND P1, PT, R166, 0x1, PT ;  /* 0x00000001a600780c */ /* 0x004fd60003f26270 */
[----:B------:R-:W-:Y:S05]  /*3110*/  @!P0 BRA `(.L_x_29) ;  /* 0x0000000400448947 */ /* 0x000fea0003800000 */
[----:B------:R-:W-:Y:S02]  /*3120*/  WARPGROUP.DEPBAR.LE gsb0, 0x0 ;  /* 0x00008000000079c5 */ /* 0x000fe40000010000 */
[----:B------:R-:W-:Y:S01]  /*3130*/  FADD R165, R96, R165 ;  /* 0x000000a560a57221 */ /* 0x000fe20000000000 */
        /* <DEDUP_REMOVED lines=78> */
[----:B------:R-:W-:-:S07]  /*3620*/  FADD R8, R8, R31 ;  /* 0x0000001f08087221 */ /* 0x000fce0000000000 */
.L_x_29:
[----:B------:R-:W-:Y:S02]  /*3630*/  WARPGROUP.DEPBAR.LE gsb0, 0x0 ;  /* 0x00008000000079c5 */ /* 0x000fe40000010000 */
[----:B------:R-:W-:Y:S05]  /*3640*/  @!P1 BRA `(.L_x_30) ;  /* 0x0000000000489947 */ /* 0x000fea0003800000 */
[----:B------:R-:W-:-:S06]  /*3650*/  UISETP.NE.AND UP0, UPT, UR10, 0x3, UPT ;  /* 0x000000030a00788c */ /* 0x000fcc000bf05270 */
[----:B------:R-:W-:-:S13]  /*3660*/  PLOP3.LUT P0, PT, PT, PT, UP0, 0x80, 0x0 ;  /* 0x000000000000781c */ /* 0x000fda0003f0f008 */
[----:B------:R-:W-:Y:S05]  /*3670*/  @!P0 BRA `(.L_x_31) ;  /* 0x0000000000048947 */ /* 0x000fea0003800000 */
[----:B------:R-:W-:Y:S01]  /*3680*/  BPT.TRAP 0x1 ;  /* 0x000000040000795c */ /* 0x000fe20000300000 */
.L_x_31:
[----:B------:R-:W-:-:S04]  /*3690*/  UISETP.LT.AND UP0, UPT, UR11, 0x1, UPT ;  /* 0x000000010b00788c */ /* 0x000fc8000bf01270 */
[----:B------:R-:W-:Y:S02]  /*36a0*/  USEL UR6, UR11, 0x1, UP0 ;  /* 0x000000010b067887 */ /* 0x000fe40008000000 */
[----:B------:R-:W-:Y:S02]  /*36b0*/  UISETP.GT.U32.AND UP0, UPT, UR7, 0x1, UPT ;  /* 0x000000010700788c */ /* 0x000fe4000bf04070 */
[----:B------:R-:W-:-:S04]  /*36c0*/  UIADD3 UR6, UR5, UR11, -UR6 ;  /* 0x0000000b05067290 */ /* 0x000fc8000fffe806 */
[----:B------:R-:W-:Y:S01]  /*36d0*/  UIMAD.WIDE.U32 UR16, UR6, 0x4ec4ec4f, URZ ;  /* 0x4ec4ec4f061078a5 */ /* 0x000fe2000f8e003f */
[----:B------:R-:W-:-:S03]  /*36e0*/  PLOP3.LUT P0, PT, PT, PT, UP0, 0x80, 0x0 ;  /* 0x000000000000781c */ /* 0x000fc60003f0f008 */
[----:B------:R-:W-:-:S04]  /*36f0*/  USHF.R.U32.HI UR16, URZ, 0x3, UR17 ;  /* 0x000000033f107899 */ /* 0x000fc80008011611 */
[----:B------:R-:W-:-:S04]  /*3700*/  UIMAD UR6, UR16, -0x1a, UR6 ;  /* 0xffffffe6100678a4 */ /* 0x000fc8000f8e0206 */
[----:B------:R-:W-:-:S04]  /*3710*/  ULEA UR6, UR6, UR13, 0x3 ;  /* 0x0000000d06067291 */ /* 0x000fc8000f8e183f */
[----:B------:R-:W-:-:S04]  /*3720*/  UIADD3 UR6, UR6, 0xd0, URZ ;  /* 0x000000d006067890 */ /* 0x000fc8000fffe03f */
[----:B------:R-:W-:-:S09]  /*3730*/  UPRMT UR6, URZ, 0x654, UR6 ;  /* 0x000006543f067896 */ /* 0x000fd20008000006 */
[----:B------:R-:W-:Y:S01]  /*3740*/  SYNCS.ARRIVE.TRANS64.RED.A1T0 RZ, [UR6], RZ ;  /* 0x000000ffffff79a7 */ /* 0x000fe20008100406 */
[----:B------:R-:W-:Y:S05]  /*3750*/  @P0 BRA `(.L_x_30) ;  /* 0x0000000000040947 */ /* 0x000fea0003800000 */
[----:B------:R-:W-:Y:S01]  /*3760*/  BPT.TRAP 0x1 ;  /* 0x000000040000795c */ /* 0x000fe20000300000 */
.L_x_30:
[----:B------:R-:W2:Y:S01]  /*3770*/  LDC R34, c[0x0][0x288] ;  /* 0x0000a200ff227b82 */ /* 0x000ea20000000800 */
[--C-:B------:R-:W-:Y:S01]  /*3780*/  SHF.R.U32.HI R24, RZ, 0x2, R0.reuse ;  /* 0x00000002ff187819 */ /* 0x100fe20000011600 */
[----:B------:R-:W-:Y:S01]  /*3790*/  IMAD R37, R5, 0x50, RZ ;  /* 0x0000005005257824 */ /* 0x000fe200078e02ff */
[----:B------:R-:W-:Y:S01]  /*37a0*/  SHF.R.U32.HI R27, RZ, 0x7, R0 ;  /* 0x00000007ff1b7819 */ /* 0x000fe20000011600 */
[----:B------:R-:W-:Y:S01]  /*37b0*/  UIADD3 UR15, UR11, UR5, URZ ;  /* 0x000000050b0f7290 */ /* 0x000fe2000fffe03f */
[----:B------:R-:W-:Y:S01]  /*37c0*/  LOP3.LUT R25, R24, 0x7, RZ, 0xc0, !PT ;  /* 0x0000000718197812 */ /* 0x000fe200078ec0ff */
[C---:B------:R-:W-:Y:S01]  /*37d0*/  IMAD.SHL.U32 R32, R0.reuse, 0x2, RZ ;  /* 0x0000000200207824 */ /* 0x040fe200078e00ff */
[----:B------:R-:W-:Y:S01]  /*37e0*/  LOP3.LUT R24, R27, 0x1, RZ, 0xc0, !PT ;  /* 0x000000011b187812 */ /* 0x000fe200078ec0ff */
[----:B------:R-:W-:Y:S01]  /*37f0*/  UISETP.GT.U32.AND UP0, UPT, UR15, 0x19, UPT ;  /* 0x000000190f00788c */ /* 0x000fe2000bf04070 */
[----:B------:R-:W-:Y:S01]  /*3800*/  LOP3.LUT R26, R0, 0x60, RZ, 0xc0, !PT ;  /* 0x00000060001a7812 */ /* 0x000fe200078ec0ff */
[----:B------:R-:W-:Y:S01]  /*3810*/  USHF.R.S32.HI UR16, URZ, 0x1f, UR14 ;  /* 0x0000001f3f107899 */ /* 0x000fe2000801140e */
[----:B------:R-:W-:Y:S01]  /*3820*/  LOP3.LUT R32, R37, 0x6, R32, 0xf8, !PT ;  /* 0x0000000625207812 */ /* 0x000fe200078ef820 */
[----:B------:R-:W-:Y:S01]  /*3830*/  IMAD.SHL.U32 R28, R24, 0x40, RZ ;  /* 0x00000040181c7824 */ /* 0x000fe200078e00ff */
[----:B------:R-:W-:Y:S01]  /*3840*/  SHF.R.U32.HI R26, RZ, 0x1, R26 ;  /* 0x00000001ff1a7819 */ /* 0x000fe2000001161a */
[----:B------:R-:W-:Y:S01]  /*3850*/  ULDC UR17, c[0x0][0x284] ;  /* 0x0000a10000117ab9 */ /* 0x000fe20000000800 */
[----:B------:R-:W-:Y:S01]  /*3860*/  UIMAD.WIDE.U32 UR12, UR15, 0x4ec4ec4f, URZ ;  /* 0x4ec4ec4f0f0c78a5 */ /* 0x000fe2000f8e003f */
[--C-:B------:R-:W-:Y:S01]  /*3870*/  SHF.R.S32.HI R33, RZ, 0x1f, R32.reuse ;  /* 0x0000001fff217819 */ /* 0x100fe20000011420 */
[----:B------:R-:W-:Y:S01]  /*3880*/  ULDC.64 UR18, c[0x0][0x5d0] ;  /* 0x0001740000127ab9 */ /* 0x000fe20000000a00 */
[-CC-:B------:R-:W-:Y:S01]  /*3890*/  IADD3 R27, RZ, -R26.reuse, -R25.reuse ;  /* 0x8000001aff1b7210 */ /* 0x180fe20007ffe819 */
[----:B------:R-:W-:Y:S01]  /*38a0*/  UISETP.LT.U32.AND UP0, UPT, UR11, 0x1a, UP0 ;  /* 0x0000001a0b00788c */ /* 0x000fe20008701070 */
[----:B------:R-:W-:Y:S01]  /*38b0*/  LOP3.LUT R25, R28, 0x40, R25, 0xe2, !PT ;  /* 0x000000401c197812 */ /* 0x000fe200078ee219 */
[----:B------:R-:W-:Y:S01]  /*38c0*/  UISETP.GE.U32.AND UP1, UPT, UR11, 0x1a, UPT ;  /* 0x0000001a0b00788c */ /* 0x000fe2000bf26070 */
[----:B------:R-:W-:Y:S01]  /*38d0*/  LOP3.LUT R5, R0, 0x3, RZ, 0xc0, !PT ;  /* 0x0000000300057812 */ /* 0x000fe200078ec0ff */
[----:B------:R-:W-:Y:S01]  /*38e0*/  UIMAD UR5, UR16, UR18, URZ ;  /* 0x00000012100572a4 */ /* 0x000fe2000f8e023f */
[----:B------:R-:W-:Y:S01]  /*38f0*/  LOP3.LUT R30, R25, R26, RZ, 0xfc, !PT ;  /* 0x0000001a191e7212 */ /* 0x000fe200078efcff */
[----:B------:R-:W-:Y:S01]  /*3900*/  IMAD R26, R4, 0xc0, RZ ;  /* 0x000000c0041a7824 */ /* 0x000fe200078e02ff */
[----:B--2---:R-:W-:Y:S01]  /*3910*/  ISETP.GE.AND P0, PT, R37, R34, PT ;  /* 0x000000222500720c */ /* 0x004fe20003f06270 */
[----:B------:R-:W-:Y:S01]  /*3920*/  USHF.R.U32.HI UR12, URZ, 0x3, UR13 ;  /* 0x000000033f0c7899 */ /* 0x000fe2000801160d */
[----:B------:R-:W-:Y:S01]  /*3930*/  IMAD.U32 R25, RZ, RZ, UR18 ;  /* 0x00000012ff197e24 */ /* 0x000fe2000f8e00ff */
[----:B------:R-:W-:Y:S01]  /*3940*/  USEL UR13, URZ, 0x1, !UP0 ;  /* 0x000000013f0d7887 */ /* 0x000fe2000c000000 */
[----:B------:R-:W-:Y:S01]  /*3950*/  ISETP.GE.OR P0, PT, R26, UR17, P0 ;  /* 0x000000111a007c0c */ /* 0x000fe20008706670 */
[----:B------:R-:W-:Y:S01]  /*3960*/  UIMAD UR6, UR14, UR19, UR5 ;  /* 0x000000130e0672a4 */ /* 0x000fe2000f8e0205 */
[----:B------:R-:W-:Y:S01]  /*3970*/  IMAD R27, R24, -0x40, R27 ;  /* 0xffffffc0181b7824 */ /* 0x000fe200078e021b */
[----:B------:R-:W-:Y:S01]  /*3980*/  ULOP3.LUT UR4, UR4, UR13, URZ, 0x3c, !UPT ;  /* 0x0000000d04047292 */ /* 0x000fe2000f8e3c3f */
[----:B------:R-:W-:Y:S01]  /*3990*/  IMAD.WIDE.U32 R24, R25, UR14, R32 ;  /* 0x0000000e19187c25 */ /* 0x000fe2000f8e0020 */
[----:B------:R-:W-:-:S02]  /*39a0*/  UIMAD UR5, UR12, -0x1a, UR15 ;  /* 0xffffffe60c0578a4 */ /* 0x000fc4000f8e020f */
[----:B------:R-:W-:Y:S01]  /*39b0*/  IADD3 R42, -R26, UR17, R27 ;  /* 0x000000111a2a7c10 */ /* 0x000fe2000fffe11b */
[----:B------:R-:W-:Y:S01]  /*39c0*/  IMAD R28, R5, -0x2, R34 ;  /* 0xfffffffe051c7824 */ /* 0x000fe200078e0222 */
[----:B------:R-:W-:Y:S01]  /*39d0*/  @UP1 ULOP3.LUT UR4, UR4, 0x1, UR12, 0x78, !UPT ;  /* 0x0000000104041892 */ /* 0x000fe2000f8e780c */
[----:B------:R-:W-:Y:S02]  /*39e0*/  IMAD.MOV.U32 R31, RZ, RZ, RZ ;  /* 0x000000ffff1f7224 */ /* 0x000fe400078e00ff */
[----:B------:R-:W-:Y:S02]  /*39f0*/  VIADD R25, R25, UR6 ;  /* 0x0000000619197c36 */ /* 0x000fe40008000000 */
[----:B------:R-:W-:-:S04]  /*3a00*/  IMAD.WIDE R30, R4, 0xc0, R30 ;  /* 0x000000c0041e7825 */ /* 0x000fc800078e021e */
[----:B------:R-:W-:Y:S02]  /*3a10*/  IMAD.IADD R37, R28, 0x1, -R37 ;  /* 0x000000011c257824 */ /* 0x000fe400078e0a25 */
[----:B------:R-:W-:Y:S01]  /*3a20*/  IMAD.MOV.U32 R36, RZ, RZ, -0x1 ;  /* 0xffffffffff247424 */ /* 0x000fe200078e00ff */
[----:B------:R-:W-:Y:S06]  /*3a30*/  @P0 BRA `(.L_x_32) ;  /* 0x0000005800480947 */ /* 0x000fec0003800000 */
[----:B------:R-:W2:Y:S01]  /*3a40*/  LDC.64 R38, c[0x0][0x5c8] ;  /* 0x00017200ff267b82 */ /* 0x000ea20000000a00 */
[----:B------:R-:W-:Y:S01]  /*3a50*/  ULDC.64 UR12, c[0x0][0x5c0] ;  /* 0x00017000000c7ab9 */ /* 0x000fe20000000a00 */
[----:B------:R-:W-:Y:S01]  /*3a60*/  BSSY B0, `(.L_x_32) ;  /* 0x000058f000007945 */ /* 0x000fe20003800000 */
[-C--:B--2---:R-:W-:Y:S01]  /*3a70*/  IMAD R4, R31, R38.reuse, RZ ;  /* 0x000000261f047224 */ /* 0x084fe200078e02ff */
[----:B------:R-:W-:Y:S01]  /*3a80*/  SHF.L.U64.HI R34, R38, 0x3, R39 ;  /* 0x0000000326227819 */ /* 0x000fe20000010227 */
[----:B------:R-:W-:-:S04]  /*3a90*/  IMAD.WIDE.U32 R24, R30, R38, R24 ;  /* 0x000000261e187225 */ /* 0x000fc800078e0018 */
[----:B------:R-:W-:Y:S01]  /*3aa0*/  IMAD R5, R30, R39, R4 ;  /* 0x000000271e057224 */ /* 0x000fe200078e0204 */
[----:B------:R-:W-:Y:S01]  /*3ab0*/  IADD3 R4, P3, R24, UR12, RZ ;  /* 0x0000000c18047c10 */ /* 0x000fe2000ff7e0ff */
[C---:B------:R-:W-:Y:S01]  /*3ac0*/  IMAD.SHL.U32 R29, R38.reuse, 0x8, RZ ;  /* 0x00000008261d7824 */ /* 0x040fe200078e00ff */
[----:B------:R-:W-:Y:S01]  /*3ad0*/  LEA R27, P2, R38, R24, 0x7 ;  /* 0x00000018261b7211 */ /* 0x000fe200078438ff */
[----:B------:R-:W-:-:S03]  /*3ae0*/  IMAD.IADD R35, R25, 0x1, R5 ;  /* 0x0000000119237824 */ /* 0x000fc600078e0205 */
[----:B------:R-:W-:Y:S02]  /*3af0*/  IADD3 R28, P1, P0, R24, UR12, R29 ;  /* 0x0000000c181c7c10 */ /* 0x000fe4000f83e01d */
[----:B------:R-:W-:Y:S02]  /*3b00*/  IADD3.X R5, R35, UR13, RZ, P3, !PT ;  /* 0x0000000d23057c10 */ /* 0x000fe40009ffe4ff */
[----:B------:R-:W-:Y:S02]  /*3b10*/  FSETP.NEU.AND P3, PT, RZ, UR9, PT ;  /* 0x00000009ff007c0b */ /* 0x000fe4000bf6d000 */
[----:B------:R-:W-:Y:S02]  /*3b20*/  LEA.HI.X R25, R38, R35, R39, 0x7, P2 ;  /* 0x0000002326197211 */ /* 0x000fe400010f3c27 */
[C---:B------:R-:W-:Y:S02]  /*3b30*/  IADD3 R26, P2, R27.reuse, UR12, RZ ;  /* 0x0000000c1b1a7c10 */ /* 0x040fe4000ff5e0ff */
[----:B------:R-:W-:-:S02]  /*3b40*/  IADD3 R24, P5, P6, R27, UR12, R29 ;  /* 0x0000000c1b187c10 */ /* 0x000fc4000febe01d */
[----:B------:R-:W-:Y:S02]  /*3b50*/  IADD3.X R27, R25, UR13, RZ, P2, !PT ;  /* 0x0000000d191b7c10 */ /* 0x000fe400097fe4ff */
[--C-:B------:R-:W-:Y:S02]  /*3b60*/  IADD3.X R29, R35, UR13, R34.reuse, P1, P0 ;  /* 0x0000000d231d7c10 */ /* 0x100fe40008fe0422 */
[----:B------:R-:W-:Y:S01]  /*3b70*/  IADD3.X R25, R25, UR13, R34, P5, P6 ;  /* 0x0000000d19197c10 */ /* 0x000fe2000afec422 */
[----:B------:R-:W-:Y:S06]  /*3b80*/  @!P3 BRA `(.L_x_33) ;  /* 0x0000004000e0b947 */ /* 0x000fec0003800000 */
[----:B------:R-:W-:Y:S01]  /*3b90*/  ULDC.64 UR12, c[0x0][0x5b8] ;  /* 0x00016e00000c7ab9 */ /* 0x000fe20000000a00 */
[----:B------:R-:W-:Y:S01]  /*3ba0*/  ISETP.GE.AND P3, PT, R42, 0x1, PT ;  /* 0x000000012a00780c */ /* 0x000fe20003f66270 */
[----:B------:R-:W-:Y:S02]  /*3bb0*/  UIMAD UR6, UR16, UR12, URZ ;  /* 0x0000000c100672a4 */ /* 0x000fe4000f8e023f */
[----:B------:R-:W-:Y:S01]  /*3bc0*/  IMAD.U32 R35, RZ, RZ, UR12 ;  /* 0x0000000cff237e24 */ /* 0x000fe2000f8e00ff */
[----:B------:R-:W-:Y:S01]  /*3bd0*/  BSSY B1, `(.L_x_34) ;  /* 0x000000f000017945 */ /* 0x000fe20003800000 */
[----:B------:R-:W-:Y:S01]  /*3be0*/  ISETP.LT.OR P1, PT, R37, 0x1, !P3 ;  /* 0x000000012500780c */ /* 0x000fe20005f21670 */
[----:B------:R-:W-:Y:S02]  /*3bf0*/  UIMAD UR6, UR14, UR13, UR6 ;  /* 0x0000000d0e0672a4 */ /* 0x000fe4000f8e0206 */
[----:B------:R-:W-:Y:S01]  /*3c00*/  IMAD.WIDE.U32 R34, R35, UR14, R32 ;  /* 0x0000000e23227c25 */ /* 0x000fe2000f8e0020 */
[----:B------:R-:W-:Y:S01]  /*3c10*/  PRMT R38, RZ, 0x7610, R38 ;  /* 0x00007610ff267816 */ /* 0x000fe20000000026 */
[----:B------:R-:W-:Y:S01]  /*3c20*/  ULDC.64 UR12, c[0x0][0x5b0] ;  /* 0x00016c00000c7ab9 */ /* 0x000fe20000000a00 */
[----:B------:R-:W-:Y:S01]  /*3c30*/  ULDC.64 UR14, c[0x0][0x5a8] ;  /* 0x00016a00000e7ab9 */ /* 0x000fe20000000a00 */
[----:B------:R-:W-:-:S02]  /*3c40*/  IMAD R39, R31, UR12, RZ ;  /* 0x0000000c1f277c24 */ /* 0x000fc4000f8e02ff */
[----:B------:R-:W-:Y:S02]  /*3c50*/  VIADD R35, R35, UR6 ;  /* 0x0000000623237c36 */ /* 0x000fe40008000000 */
[C---:B------:R-:W-:Y:S02]  /*3c60*/  IMAD R39, R30.reuse, UR13, R39 ;  /* 0x0000000d1e277c24 */ /* 0x040fe4000f8e0227 */
[----:B------:R-:W-:-:S03]  /*3c70*/  IMAD.WIDE.U32 R32, R30, UR12, R34 ;  /* 0x0000000c1e207c25 */ /* 0x000fc6000f8e0022 */
[----:B------:R-:W-:-:S04]  /*3c80*/  IADD3 R32, P0, R32, UR14, RZ ;  /* 0x0000000e20207c10 */ /* 0x000fc8000ff1e0ff */
[----:B------:R-:W-:Y:S01]  /*3c90*/  IADD3.X R33, R33, UR15, R39, P0, !PT ;  /* 0x0000000f21217c10 */ /* 0x000fe200087fe427 */
[----:B------:R-:W-:Y:S08]  /*3ca0*/  @P1 BRA `(.L_x_35) ;  /* 0x0000000000041947 */ /* 0x000ff00003800000 */
[----:B------:R2:W5:Y:S02]  /*3cb0*/  LDG.E.U8 R38, desc[UR36][R32.64] ;  /* 0x0000002420267981 */ /* 0x000564000c1e1100 */
.L_x_35:
[----:B------:R-:W-:Y:S05]  /*3cc0*/  BSYNC B1 ;  /* 0x0000000000017941 */ /* 0x000fea0003800000 */
.L_x_34:
[----:B-----5:R-:W-:Y:S01]  /*3cd0*/  LOP3.LUT R38, R38, 0xff, RZ, 0xc0, !PT ;  /* 0x000000ff26267812 */ /* 0x020fe200078ec0ff */
[----:B------:R-:W-:Y:S01]  /*3ce0*/  BSSY B1, `(.L_x_36) ;  /* 0x000000b000017945 */ /* 0x000fe20003800000 */
[----:B------:R-:W-:Y:S02]  /*3cf0*/  ISETP.LT.OR P0, PT, R37, 0x2, !P3 ;  /* 0x000000022500780c */ /* 0x000fe40005f01670 */
[----:B------:R-:W-:-:S05]  /*3d00*/  F2FP.F16.E4M3.UNPACK_B R38, R38 ;  /* 0x00000026ff26723e */ /* 0x000fca00020006ff */
[----:B------:R-:W-:-:S05]  /*3d10*/  HADD2.F32 R38, -RZ, R38.H0_H0 ;  /* 0x20000026ff267230 */ /* 0x000fca0000004100 */
[----:B------:R-:W-:-:S04]  /*3d20*/  FMUL R38, R38, UR9 ;  /* 0x0000000926267c20 */ /* 0x000fc80008400000 */
[----:B------:R-:W-:-:S05]  /*3d30*/  FFMA R38, R165, UR8, R38 ;  /* 0x00000008a5267c23 */ /* 0x000fca0008000026 */
[----:B------:R-:W-:Y:S02]  /*3d40*/  F2FP.SATFINITE.E4M3.F32.PACK_AB_MERGE_C R39, RZ, R38, RZ ;  /* 0x00000026ff27723e */ /* 0x000fe400048070ff */
[----:B------:R-:W-:-:S03]  /*3d50*/  PRMT R38, RZ, 0x7610, R38 ;  /* 0x00007610ff267816 */ /* 0x000fc60000000026 */
[----:B------:R3:W-:Y:S01]  /*3d60*/  @!P1 STG.E.U8 desc[UR36][R4.64], R39 ;  /* 0x0000002704009986 */ /* 0x0007e2000c101124 */
[----:B------:R-:W-:Y:S05]  /*3d70*/  @P0 BRA `(.L_x_37) ;  /* 0x0000000000040947 */ /* 0x000fea0003800000 */
[----:B------:R4:W5:Y:S02]  /*3d80*/  LDG.E.U8 R38, desc[UR36][R32.64+0x1] ;  /* 0x0000012420267981 */ /* 0x000964000c1e1100 */
.L_x_37:
[----:B------:R-:W-:Y:S05]  /*3d90*/  BSYNC B1 ;  /* 0x0000000000017941 */ /* 0x000fea0003800000 */
.L_x_36:
[----:B-----5:R-:W-:Y:S01]  /*3da0*/  LOP3.LUT R38, R38, 0xff, RZ, 0xc0, !PT ;  /* 0x000000ff26267812 */ /* 0x020fe200078ec0ff */
[----:B------:R-:W-:Y:S01]  /*3db0*/  BSSY B1, `(.L_x_38) ;  /* 0x0000013000017945 */ /* 0x000fe20003800000 */
[----:B------:R-:W-:Y:S02]  /*3dc0*/  IADD3 R43, P1, R30, 0x8, RZ ;  /* 0x000000081e2b7810 */ /* 0x000fe40007f3e0ff */
[----:B------:R-:W-:Y:S02]  /*3dd0*/  F2FP.F16.E4M3.UNPACK_B R38, R38 ;  /* 0x00000026ff26723e */ /* 0x000fe400020006ff */
[----:B------:R-:W-:Y:S01]  /*3de0*/  ISETP.GE.AND P2, PT, R42, 0x9, PT ;  /* 0x000000092a00780c */ /* 0x000fe20003f46270 */
[----:B---3--:R-:W-:Y:S02]  /*3df0*/  IMAD.X R39, RZ, RZ, R31, P1 ;  /* 0x000000ffff277224 */ /* 0x008fe400008e061f */
[----:B------:R-:W-:Y:S01]  /*3e00*/  HADD2.F32 R38, -RZ, R38.H0_H0 ;  /* 0x20000026ff267230 */ /* 0x000fe20000004100 */
[----:B------:R-:W-:Y:S01]  /*3e10*/  ISETP.LT.OR P5, PT, R37, 0x1, !P2 ;  /* 0x000000012500780c */ /* 0x000fe200057a1670 */
[----:B------:R-:W-:-:S03]  /*3e20*/  IMAD R40, R39, UR12, RZ ;  /* 0x0000000c27287c24 */ /* 0x000fc6000f8e02ff */
[----:B------:R-:W-:Y:S01]  /*3e30*/  FMUL R41, R38, UR9 ;  /* 0x0000000926297c20 */ /* 0x000fe20008400000 */
[----:B------:R-:W-:-:S04]  /*3e40*/  IMAD.WIDE.U32 R38, R43, UR12, R34 ;  /* 0x0000000c2b267c25 */ /* 0x000fc8000f8e0022 */
[----:B------:R-:W-:Y:S01]  /*3e50*/  FFMA R41, R164, UR8, R41 ;  /* 0x00000008a4297c23 */ /* 0x000fe20008000029 */
[--C-:B------:R-:W-:Y:S01]  /*3e60*/  IMAD R43, R43, UR13, R40.reuse ;  /* 0x0000000d2b2b7c24 */ /* 0x100fe2000f8e0228 */
[----:B------:R-:W-:Y:S02]  /*3e70*/  IADD3 R38, P1, R38, UR14, RZ ;  /* 0x0000000e26267c10 */ /* 0x000fe4000ff3e0ff */
[----:B------:R-:W-:Y:S02]  /*3e80*/  PRMT R40, RZ, 0x7610, R40 ;  /* 0x00007610ff287816 */ /* 0x000fe40000000028 */
[----:B------:R-:W-:Y:S02]  /*3e90*/  F2FP.SATFINITE.E4M3.F32.PACK_AB_MERGE_C R41, RZ, R41, RZ ;  /* 0x00000029ff29723e */ /* 0x000fe400048070ff */
[----:B------:R-:W-:-:S03]  /*3ea0*/  IADD3.X R39, R39, UR15, R43, P1, !PT ;  /* 0x0000000f27277c10 */ /* 0x000fc60008ffe42b */
[----:B------:R3:W-:Y:S01]  /*3eb0*/  @!P0 STG.E.U8 desc[UR36][R4.64+0x1], R41 ;  /* 0x0000012904008986 */ /* 0x0007e2000c101124 */
[----:B------:R-:W-:Y:S05]  /*3ec0*/  @P5 BRA `(.L_x_39) ;  /* 0x0000000000045947 */ /* 0x000fea0003800000 */
[----:B------:R0:W5:Y:S02]  /*3ed0*/  LDG.E.U8 R40, desc[UR36][R38.64] ;  /* 0x0000002426287981 */ /* 0x000164000c1e1100 */
.L_x_39:
[----:B------:R-:W-:Y:S05]  /*3ee0*/  BSYNC B1 ;  /* 0x0000000000017941 */ /* 0x000fea0003800000 */
.L_x_38:
[----:B-----5:R-:W-:Y:S01]  /*3ef0*/  LOP3.LUT R40, R40, 0xff, RZ, 0xc0, !PT ;  /* 0x000000ff28287812 */ /* 0x020fe200078ec0ff */
[----:B------:R-:W-:Y:S01]  /*3f00*/  BSSY B1, `(.L_x_40) ;  /* 0x000000b000017945 */ /* 0x000fe20003800000 */
[----:B------:R-:W-:Y:S02]  /*3f10*/  ISETP.LT.OR P0, PT, R37, 0x2, !P2 ;  /* 0x000000022500780c */ /* 0x000fe40005701670 */
[----:B------:R-:W-:-:S05]  /*3f20*/  F2FP.F16.E4M3.UNPACK_B R40, R40 ;  /* 0x00000028ff28723e */ /* 0x000fca00020006ff */
[----:B------:R-:W-:-:S05]  /*3f30*/  HADD2.F32 R40, -RZ, R40.H0_H0 ;  /* 0x20000028ff287230 */ /* 0x000fca0000004100 */
[----:B------:R-:W-:-:S04]  /*3f40*/  FMUL R40, R40, UR9 ;  /* 0x0000000928287c20 */ /* 0x000fc80008400000 */
[----:B------:R-:W-:-:S05]  /*3f50*/  FFMA R40, R163, UR8, R40 ;  /* 0x00000008a3287c23 */ /* 0x000fca0008000028 */
[----:B---3--:R-:W-:Y:S02]  /*3f60*/  F2FP.SATFINITE.E4M3.F32.PACK_AB_MERGE_C R41, RZ, R40, RZ ;  /* 0x00000028ff29723e */ /* 0x008fe400048070ff */
[----:B------:R-:W-:-:S03]  /*3f70*/  PRMT R40, RZ, 0x7610, R40 ;  /* 0x00007610ff287816 */ /* 0x000fc60000000028 */
[----:B------:R3:W-:Y:S01]  /*3f80*/  @!P5 STG.E.U8 desc[UR36][R28.64], R41 ;  /* 0x000000291c00d986 */ /* 0x0007e2000c101124 */
[----:B------:R-:W-:Y:S05]  /*3f90*/  @P0 BRA `(.L_x_41) ;  /* 0x0000000000040947 */ /* 0x000fea0003800000 */
[----:B------:R0:W5:Y:S02]  /*3fa0*/  LDG.E.U8 R40, desc[UR36][R38.64+0x1] ;  /* 0x0000012426287981 */ /* 0x000164000c1e1100 */
.L_x_41:
[----:B------:R-:W-:Y:S05]  /*3fb0*/  BSYNC B1 ;  /* 0x0000000000017941 */ /* 0x000fea0003800000 */
.L_x_40:
[----:B-----5:R-:W-:Y:S01]  /*3fc0*/  LOP3.LUT R40, R40, 0xff, RZ, 0xc0, !PT ;  /* 0x000000ff28287812 */ /* 0x020fe200078ec0ff */
[----:B------:R-:W-:Y:S01]  /*3fd0*/  BSSY B1, `(.L_x_42) ;  /* 0x000000b000017945 */ /* 0x000fe20003800000 */
[----:B------:R-:W-:Y:S02]  /*3fe0*/  ISETP.LT.OR P1, PT, R37, 0x9, !P3 ;  /* 0x000000092500780c */ /* 0x000fe40005f21670 */
[----:B------:R-:W-:-:S05]  /*3ff0*/  F2FP.F16.E4M3.UNPACK_B R40, R40 ;  /* 0x00000028ff28723e */ /* 0x000fca00020006ff */
[----:B------:R-:W-:-:S05]  /*4000*/  HADD2.F32 R40, -RZ, R40.H0_H0 ;  /* 0x20000028ff287230 */ /* 0x000fca0000004100 */
[----:B---3--:R-:W-:Y:S01]  /*4010*/  FMUL R41, R40, UR9 ;  /* 0x0000000928297c20 */ /* 0x008fe20008400000 */
[----:B------:R-:W-:-:S03]  /*4020*/  PRMT R40, RZ, 0x7610, R40 ;  /* 0x00007610ff287816 */ /* 0x000fc60000000028 */
[----:B------:R-:W-:-:S05]  /*4030*/  FFMA R41, R162, UR8, R41 ;  /* 0x00000008a2297c23 */ /* 0x000fca0008000029 */
[----:B------:R-:W-:-:S05]  /*4040*/  F2FP.SATFINITE.E4M3.F32.PACK_AB_MERGE_C R41, RZ, R41, RZ ;  /* 0x00000029ff29723e */ /* 0x000fca00048070ff */
[----:B------:R3:W-:Y:S01]  /*4050*/  @!P0 STG.E.U8 desc[UR36][R28.64+0x1], R41 ;  /* 0x000001291c008986 */ /* 0x0007e2000c101124 */
[----:B------:R-:W-:Y:S05]  /*4060*/  @P1 BRA `(.L_x_43) ;  /* 0x0000000000041947 */ /* 0x000fea0003800000 */
[----:B------:R0:W5:Y:S02]  /*4070*/  LDG.E.U8 R40, desc[UR36][R32.64+0x8] ;  /* 0x0000082420287981 */ /* 0x000164000c1e1100 */
.L_x_43:
[----:B------:R-:W-:Y:S05]  /*4080*/  BSYNC B1 ;  /* 0x0000000000017941 */ /* 0x000fea0003800000 */
.L_x_42:
        /* <DEDUP_REMOVED lines=12> */
.L_x_45:
[----:B------:R-:W-:Y:S05]  /*4150*/  BSYNC B1 ;  /* 0x0000000000017941 */ /* 0x000fea0003800000 */
.L_x_44:
        /* <DEDUP_REMOVED lines=12> */
.L_x_47:
[----:B------:R-:W-:Y:S05]  /*4220*/  BSYNC B1 ;  /* 0x0000000000017941 */ /* 0x000fea0003800000 */
.L_x_46:
        /* <DEDUP_REMOVED lines=12> */
.L_x_49:
[----:B------:R-:W-:Y:S05]  /*42f0*/  BSYNC B1 ;  /* 0x0000000000017941 */ /* 0x000fea0003800000 */
.L_x_48:
        /* <DEDUP_REMOVED lines=12> */
[----:B------:R-:W-:Y:S01]  /*43c0*/  IMAD R45, R45, UR13, R44 ;  /* 0x0000000d2d2d7c24 */ /* 0x000fe2000f8e022c */
[----:B------:R-:W-:-:S03]  /*43d0*/  IADD3 R40, P6, R40, UR14, RZ ;  /* 0x0000000e28287c10 */ /* 0x000fc6000ffde0ff */
[----:B------:R-:W-:Y:S02]  /*43e0*/  F2FP.SATFINITE.E4M3.F32.PACK_AB_MERGE_C R47, RZ, R43, RZ ;  /* 0x0000002bff2f723e */ /* 0x000fe400048070ff */
[----:B------:R-:W-:Y:S02]  /*43f0*/  IADD3.X R41, R41, UR15, R45, P6, !PT ;  /* 0x0000000f29297c10 */ /* 0x000fe4000b7fe42d */
[----:B------:R-:W-:Y:S01]  /*4400*/  PRMT R43, RZ, 0x7610, R43 ;  /* 0x00007610ff2b7816 */ /* 0x000fe2000000002b */
[----:B------:R3:W-:Y:S01]  /*4410*/  @!P5 STG.E.U8 desc[UR36][R28.64+0x9], R47 ;  /* 0x0000092f1c00d986 */ /* 0x0007e2000c101124 */
[----:B------:R-:W-:Y:S05]  /*4420*/  @P0 BRA `(.L_x_51) ;  /* 0x0000000000040947 */ /* 0x000fea0003800000 */
[----:B------:R0:W5:Y:S02]  /*4430*/  LDG.E.U8 R43, desc[UR36][R40.64] ;  /* 0x00000024282b7981 */ /* 0x000164000c1e1100 */
.L_x_51:
[----:B------:R-:W-:Y:S05]  /*4440*/  BSYNC B1 ;  /* 0x0000000000017941 */ /* 0x000fea0003800000 */
.L_x_50:
[----:B-----5:R-:W-:Y:S01]  /*4450*/  LOP3.LUT R43, R43, 0xff, RZ, 0xc0, !PT ;  /* 0x000000ff2b2b7812 */ /* 0x020fe200078ec0ff */
[----:B------:R-:W-:Y:S01]  /*4460*/  BSSY B1, `(.L_x_52) ;  /* 0x000000b000017945 */ /* 0x000fe20003800000 */
[----:B------:R-:W-:Y:S02]  /*4470*/  ISETP.LT.OR P5, PT, R37, 0x2, !P1 ;  /* 0x000000022500780c */ /* 0x000fe40004fa1670 */
[----:B------:R-:W-:-:S05]  /*4480*/  F2FP.F16.E4M3.UNPACK_B R43, R43 ;  /* 0x0000002bff2b723e */ /* 0x000fca00020006ff */
[----:B------:R-:W-:-:S05]  /*4490*/  HADD2.F32 R43, -RZ, R43.H0_H0 ;  /* 0x2000002bff2b7230 */ /* 0x000fca0000004100 */
[----:B------:R-:W-:Y:S01]  /*44a0*/  FMUL R44, R43, UR9 ;  /* 0x000000092b2c7c20 */ /* 0x000fe20008400000 */
[----:B------:R-:W-:-:S03]  /*44b0*/  PRMT R43, RZ, 0x7610, R43 ;  /* 0x00007610ff2b7816 */ /* 0x000fc6000000002b */
[----:B------:R-:W-:-:S05]  /*44c0*/  FFMA R44, R157, UR8, R44 ;  /* 0x000000089d2c7c23 */ /* 0x000fca000800002c */
[----:B------:R-:W-:-:S05]  /*44d0*/  F2FP.SATFINITE.E4M3.F32.PACK_AB_MERGE_C R45, RZ, R44, RZ ;  /* 0x0000002cff2d723e */ /* 0x000fca00048070ff */
[----:B------:R0:W-:Y:S01]  /*44e0*/  @!P0 STG.E.U8 desc[UR36][R26.64], R45 ;  /* 0x0000002d1a008986 */ /* 0x0001e2000c101124 */
[----:B------:R-:W-:Y:S05]  /*44f0*/  @P5 BRA `(.L_x_53) ;  /* 0x0000000000045947 */ /* 0x000fea0003800000 */
[----:B------:R0:W5:Y:S02]  /*4500*/  LDG.E.U8 R43, desc[UR36][R40.64+0x1] ;  /* 0x00000124282b7981 */ /* 0x000164000c1e1100 */
.L_x_53:
[----:B------:R-:W-:Y:S05]  /*4510*/  BSYNC B1 ;  /* 0x0000000000017941 */ /* 0x000fea0003800000 */
.L_x_52:
[----:B-----5:R-:W-:Y:S01]  /*4520*/  LOP3.LUT R43, R43, 0xff, RZ, 0xc0, !PT ;  /* 0x000000ff2b2b7812 */ /* 0x020fe200078ec0ff */
[----:B------:R-:W-:Y:S01]  /*4530*/  BSSY B1, `(.L_x_54) ;  /* 0x0000013000017945 */ /* 0x000fe20003800000 */
[----:B0-----:R-:W-:Y:S02]  /*4540*/  IADD3 R45, P0, R30, 0x88, RZ ;  /* 0x000000881e2d7810 */ /* 0x001fe40007f1e0ff */
[----:B------:R-:W-:-:S03]  /*4550*/  F2FP.F16.E4M3.UNPACK_B R43, R43 ;  /* 0x0000002bff2b723e */ /* 0x000fc600020006ff */
[----:B------:R-:W-:Y:S01]  /*4560*/  IMAD.X R30, RZ, RZ, R31, P0 ;  /* 0x000000ffff1e7224 */ /* 0x000fe200000e061f */
[----:B------:R-:W-:Y:S01]  /*4570*/  ISETP.GE.AND P0, PT, R42, 0x89, PT ;  /* 0x000000892a00780c */ /* 0x000fe20003f06270 */
[----:B------:R-:W-:Y:S02]  /*4580*/  HADD2.F32 R43, -RZ, R43.H0_H0 ;  /* 0x2000002bff2b7230 */ /* 0x000fe40000004100 */
[----:B------:R-:W-:Y:S02]  /*4590*/  IMAD R30, R30, UR12, RZ ;  /* 0x0000000c1e1e7c24 */ /* 0x000fe4000f8e02ff */
[----:B------:R-:W-:-:S04]  /*45a0*/  IMAD.WIDE.U32 R34, R45, UR12, R34 ;  /* 0x0000000c2d227c25 */ /* 0x000fc8000f8e0022 */
[----:B------:R-:W-:Y:S01]  /*45b0*/  FMUL R43, R43, UR9 ;  /* 0x000000092b2b7c20 */ /* 0x000fe20008400000 */
[----:B------:R-:W-:-:S03]  /*45c0*/  IMAD R45, R45, UR13, R30 ;  /* 0x0000000d2d2d7c24 */ /* 0x000fc6000f8e021e */
[----:B------:R-:W-:Y:S01]  /*45d0*/  FFMA R43, R156, UR8, R43 ;  /* 0x000000089c2b7c23 */ /* 0x000fe2000800002b */
[----:B------:R-:W-:Y:S02]  /*45e0*/  IADD3 R30, P6, R34, UR14, RZ ;  /* 0x0000000e221e7c10 */ /* 0x000fe4000ffde0ff */
[----:B------:R-:W-:Y:S02]  /*45f0*/  PRMT R34, RZ, 0x7610, R34 ;  /* 0x00007610ff227816 */ /* 0x000fe40000000022 */
[----:B------:R-:W-:Y:S02]  /*4600*/  F2FP.SATFINITE.E4M3.F32.PACK_AB_MERGE_C R43, RZ, R43, RZ ;  /* 0x0000002bff2b723e */ /* 0x000fe400048070ff */
[----:B------:R-:W-:-:S03]  /*4610*/  IADD3.X R31, R35, UR15, R45, P6, !PT ;  /* 0x0000000f231f7c10 */ /* 0x000fc6000b7fe42d */
[----:B------:R0:W-:Y:S01]  /*4620*/  @!P5 STG.E.U8 desc[UR36][R26.64+0x1], R43 ;  /* 0x0000012b1a00d986 */ /* 0x0001e2000c101124 */
[----:B------:R-:W-:-:S13]  /*4630*/  ISETP.LT.OR P5, PT, R37, 0x1, !P0 ;  /* 0x000000012500780c */ /* 0x000fda00047a1670 */
[----:B0-----:R-:W-:Y:S05]  /*4640*/  @P5 BRA `(.L_x_55) ;  /* 0x0000000000045947 */ /* 0x001fea0003800000 */
[----:B------:R0:W5:Y:S02]  /*4650*/  LDG.E.U8 R34, desc[UR36][R30.64] ;  /* 0x000000241e227981 */ /* 0x000164000c1e1100 */
.L_x_55:
[----:B------:R-:W-:Y:S05]  /*4660*/  BSYNC B1 ;  /* 0x0000000000017941 */ /* 0x000fea0003800000 */
.L_x_54:
        /* <DEDUP_REMOVED lines=12> */
.L_x_57:
[----:B------:R-:W-:Y:S05]  /*4730*/  BSYNC B1 ;  /* 0x0000000000017941 */ /* 0x000fea0003800000 */
.L_x_56:
[----:B-----5:R-:W-:Y:S01]  /*4740*/  LOP3.LUT R34, R34, 0xff, RZ, 0xc0, !PT ;  /* 0x000000ff22227812 */ /* 0x020fe200078ec0ff */
[----:B------:R-:W-:Y:S01]  /*4750*/  BSSY B1, `(.L_x_58) ;  /* 0x000000b000017945 */ /* 0x000fe20003800000 */
[----:B------:R-:W-:Y:S02]  /*4760*/  ISETP.LT.OR P5, PT, R37, 0x9, !P1 ;  /* 0x000000092500780c */ /* 0x000fe40004fa1670 */
[----:B------:R-:W-:-:S05]  /*4770*/  F2FP.F16.E4M3.UNPACK_B R34, R34 ;  /* 0x00000022ff22723e */ /* 0x000fca00020006ff */
[----:B------:R-:W-:-:S05]  /*4780*/  HADD2.F32 R34, -RZ, R34.H0_H0 ;  /* 0x20000022ff227230 */ /* 0x000fca0000004100 */
[----:B0-----:R-:W-:Y:S01]  /*4790*/  FMUL R35, R34, UR9 ;  /* 0x0000000922237c20 */ /* 0x001fe20008400000 */
[----:B------:R-:W-:-:S03]  /*47a0*/  PRMT R34, RZ, 0x7610, R34 ;  /* 0x00007610ff227816 */ /* 0x000fc60000000022 */
[----:B------:R-:W-:-:S05]  /*47b0*/  FFMA R35, R154, UR8, R35 ;  /* 0x000000089a237c23 */ /* 0x000fca0008000023 */
[----:B------:R-:W-:-:S05]  /*47c0*/  F2FP.SATFINITE.E4M3.F32.PACK_AB_MERGE_C R35, RZ, R35, RZ ;  /* 0x00000023ff23723e */ /* 0x000fca00048070ff */
[----:B------:R0:W-:Y:S01]  /*47d0*/  @!P6 STG.E.U8 desc[UR36][R24.64+0x1], R35 ;  /* 0x000001231800e986 */ /* 0x0001e2000c101124 */
[----:B------:R-:W-:Y:S05]  /*47e0*/  @P5 BRA `(.L_x_59) ;  /* 0x0000000000045947 */ /* 0x000fea0003800000 */
[----:B------:R0:W5:Y:S02]  /*47f0*/  LDG.E.U8 R34, desc[UR36][R40.64+0x8] ;  /* 0x0000082428227981 */ /* 0x000164000c1e1100 */
.L_x_59:
[----:B------:R-:W-:Y:S05]  /*4800*/  BSYNC B1 ;  /* 0x0000000000017941 */ /* 0x000fea0003800000 */
.L_x_58:
[----:B-----5:R-:W-:Y:S01]  /*4810*/  LOP3.LUT R34, R34, 0xff, RZ, 0xc0, !PT ;  /* 0x000000ff22227812 */ /* 0x020fe200078ec0ff */
[----:B------:R-:W-:Y:S01]  /*4820*/  BSSY B1, `(.L_x_60) ;  /* 0x000000b000017945 */ /* 0x000fe20003800000 */
[----:B------:R-:W-:Y:S02]  /*4830*/  ISETP.LT.OR P6, PT, R37, 0xa, !P1 ;  /* 0x0000000a2500780c */ /* 0x000fe40004fc1670 */
[----:B------:R-:W-:-:S05]  /*4840*/  F2FP.F16.E4M3.UNPACK_B R34, R34 ;  /* 0x00000022ff22723e */ /* 0x000fca00020006ff */
[----:B------:R-:W-:-:S05]  /*4850*/  HADD2.F32 R34, -RZ, R34.H0_H0 ;  /* 0x20000022ff227230 */ /* 0x000fca0000004100 */
[----:B------:R-:W-:-:S04]  /*4860*/  FMUL R34, R34, UR9 ;  /* 0x0000000922227c20 */ /* 0x000fc80008400000 */
[----:B------:R-:W-:-:S05]  /*4870*/  FFMA R34, R153, UR8, R34 ;  /* 0x0000000899227c23 */ /* 0x000fca0008000022 */
[----:B0-----:R-:W-:Y:S02]  /*4880*/  F2FP.SATFINITE.E4M3.F32.PACK_AB_MERGE_C R35, RZ, R34, RZ ;  /* 0x00000022ff23723e */ /* 0x001fe400048070ff */
[----:B------:R-:W-:-:S03]  /*4890*/  PRMT R34, RZ, 0x7610, R34 ;  /* 0x00007610ff227816 */ /* 0x000fc60000000022 */
[----:B------:R0:W-:Y:S01]  /*48a0*/  @!P5 STG.E.U8 desc[UR36][R26.64+0x8], R35 ;  /* 0x000008231a00d986 */ /* 0x0001e2000c101124 */
[----:B------:R-:W-:Y:S05]  /*48b0*/  @P6 BRA `(.L_x_61) ;  /* 0x0000000000046947 */ /* 0x000fea0003800000 */
[----:B------:R0:W5:Y:S02]  /*48c0*/  LDG.E.U8 R34, desc[UR36][R40.64+0x9] ;  /* 0x0000092428227981 */ /* 0x000164000c1e1100 */
.L_x_61:
[----:B------:R-:W-:Y:S05]  /*48d0*/  BSYNC B1 ;  /* 0x0000000000017941 */ /* 0x000fea0003800000 */
.L_x_60:
        /* <DEDUP_REMOVED lines=12> */
.L_x_63:
[----:B------:R-:W-:Y:S05]  /*49a0*/  BSYNC B1 ;  /* 0x0000000000017941 */ /* 0x000fea0003800000 */
.L_x_62:
        /* <DEDUP_REMOVED lines=12> */
.L_x_65:
[----:B------:R-:W-:Y:S05]  /*4a70*/  BSYNC B1 ;  /* 0x0000000000017941 */ /* 0x000fea0003800000 */
.L_x_64:
        /* <DEDUP_REMOVED lines=12> */
.L_x_67:
[----:B------:R-:W-:Y:S05]  /*4b40*/  BSYNC B1 ;  /* 0x0000000000017941 */ /* 0x000fea0003800000 */
.L_x_66:
        /* <DEDUP_REMOVED lines=12> */
.L_x_69:
[----:B------:R-:W-:Y:S05]  /*4c10*/  BSYNC B1 ;  /* 0x0000000000017941 */ /* 0x000fea0003800000 */
.L_x_68:
        /* <DEDUP_REMOVED lines=12> */
.L_x_71:
[----:B------:R-:W-:Y:S05]  /*4ce0*/  BSYNC B1 ;  /* 0x0000000000017941 */ /* 0x000fea0003800000 */
.L_x_70:
        /* <DEDUP_REMOVED lines=12> */
.L_x_73:
[----:B------:R-:W-:Y:S05]  /*4db0*/  BSYNC B1 ;  /* 0x0000000000017941 */ /* 0x000fea0003800000 */
.L_x_72:
        /* <DEDUP_REMOVED lines=12> */
.L_x_75:
[----:B------:R-:W-:Y:S05]  /*4e80*/  BSYNC B1 ;  /* 0x0000000000017941 */ /* 0x000fea0003800000 */
.L_x_74:
        /* <DEDUP_REMOVED lines=12> */
.L_x_77:
[----:B------:R-:W-:Y:S05]  /*4f50*/  BSYNC B1 ;  /* 0x0000000000017941 */ /* 0x000fea0003800000 */
.L_x_76:
        /* <DEDUP_REMOVED lines=12> */
.L_x_79:
[----:B------:R-:W-:Y:S05]  /*5020*/  BSYNC B1 ;  /* 0x0000000000017941 */ /* 0x000fea0003800000 */
.L_x_78:
        /* <DEDUP_REMOVED lines=12> */
.L_x_81:
[----:B------:R-:W-:Y:S05]  /*50f0*/  BSYNC B1 ;  /* 0x0000000000017941 */ /* 0x000fea0003800000 */
.L_x_80:
        /* <DEDUP_REMOVED lines=12> */
.L_x_83:
[----:B------:R-:W-:Y:S05]  /*51c0*/  BSYNC B1 ;  /* 0x0000000000017941 */ /* 0x000fea0003800000 */
.L_x_82:
        /* <DEDUP_REMOVED lines=12> */
.L_x_85:
[----:B------:R-:W-:Y:S05]  /*5290*/  BSYNC B1 ;  /* 0x0000000000017941 */ /* 0x000fea0003800000 */
.L_x_84:
        /* <DEDUP_REMOVED lines=12> */
.L_x_87:
[----:B------:R-:W-:Y:S05]  /*5360*/  BSYNC B1 ;  /* 0x0000000000017941 */ /* 0x000fea0003800000 */
.L_x_86:
        /* <DEDUP_REMOVED lines=12> */
.L_x_89:
[----:B------:R-:W-:Y:S05]  /*5430*/  BSYNC B1 ;  /* 0x0000000000017941 */ /* 0x000fea0003800000 */
.L_x_88:
        /* <DEDUP_REMOVED lines=12> */
.L_x_91:
[----:B------:R-:W-:Y:S05]  /*5500*/  BSYNC B1 ;  /* 0x0000000000017941 */ /* 0x000fea0003800000 */
.L_x_90:
        /* <DEDUP_REMOVED lines=12> */
.L_x_93:
[----:B------:R-:W-:Y:S05]  /*55d0*/  BSYNC B1 ;  /* 0x0000000000017941 */ /* 0x000fea0003800000 */
.L_x_92:
        /* <DEDUP_REMOVED lines=12> */
.L_x_95:
[----:B------:R-:W-:Y:S05]  /*56a0*/  BSYNC B1 ;  /* 0x0000000000017941 */ /* 0x000fea0003800000 */
.L_x_94:
        /* <DEDUP_REMOVED lines=12> */
.L_x_97:
[----:B------:R-:W-:Y:S05]  /*5770*/  BSYNC B1 ;  /* 0x0000000000017941 */ /* 0x000fea0003800000 */
.L_x_96:
        /* <DEDUP_REMOVED lines=12> */
.L_x_99:
[----:B------:R-:W-:Y:S05]  /*5840*/  BSYNC B1 ;  /* 0x0000000000017941 */ /* 0x000fea0003800000 */
.L_x_98:
        /* <DEDUP_REMOVED lines=12> */
.L_x_101:
[----:B------:R-:W-:Y:S05]  /*5910*/  BSYNC B1 ;  /* 0x0000000000017941 */ /* 0x000fea0003800000 */
.L_x_100:
        /* <DEDUP_REMOVED lines=12> */
.L_x_103:
[----:B------:R-:W-:Y:S05]  /*59e0*/  BSYNC B1 ;  /* 0x0000000000017941 */ /* 0x000fea0003800000 */
.L_x_102:
        /* <DEDUP_REMOVED lines=12> */
.L_x_105:
[----:B------:R-:W-:Y:S05]  /*5ab0*/  BSYNC B1 ;  /* 0x0000000000017941 */ /* 0x000fea0003800000 */
.L_x_104:
        /* <DEDUP_REMOVED lines=12> */
.L_x_107:
[----:B------:R-:W-:Y:S05]  /*5b80*/  BSYNC B1 ;  /* 0x0000000000017941 */ /* 0x000fea0003800000 */
.L_x_106:
        /* <DEDUP_REMOVED lines=12> */
.L_x_109:
[----:B------:R-:W-:Y:S05]  /*5c50*/  BSYNC B1 ;  /* 0x0000000000017941 */ /* 0x000fea0003800000 */
.L_x_108:
        /* <DEDUP_REMOVED lines=12> */
.L_x_111:
[----:B------:R-:W-:Y:S05]  /*5d20*/  BSYNC B1 ;  /* 0x0000000000017941 */ /* 0x000fea0003800000 */
.L_x_110:
        /* <DEDUP_REMOVED lines=12> */
.L_x_113:
[----:B------:R-:W-:Y:S05]  /*5df0*/  BSYNC B1 ;  /* 0x0000000000017941 */ /* 0x000fea0003800000 */
.L_x_112:
        /* <DEDUP_REMOVED lines=12> */
.L_x_115:
[----:B------:R-:W-:Y:S05]  /*5ec0*/  BSYNC B1 ;  /* 0x0000000000017941 */ /* 0x000fea0003800000 */
.L_x_114:
        /* <DEDUP_REMOVED lines=12> */
.L_x_117:
[----:B------:R-:W-:Y:S05]  /*5f90*/  BSYNC B1 ;  /* 0x0000000000017941 */ /* 0x000fea0003800000 */
.L_x_116:
        /* <DEDUP_REMOVED lines=12> */
.L_x_119:
[----:B------:R-:W-:Y:S05]  /*6060*/  BSYNC B1 ;  /* 0x0000000000017941 */ /* 0x000fea0003800000 */
.L_x_118:
        /* <DEDUP_REMOVED lines=12> */
.L_x_121:
[----:B------:R-:W-:Y:S05]  /*6130*/  BSYNC B1 ;  /* 0x0000000000017941 */ /* 0x000fea0003800000 */
.L_x_120:
        /* <DEDUP_REMOVED lines=12> */
.L_x_123:
[----:B------:R-:W-:Y:S05]  /*6200*/  BSYNC B1 ;  /* 0x0000000000017941 */ /* 0x000fea0003800000 */
.L_x_122:
        /* <DEDUP_REMOVED lines=12> */
.L_x_125:
[----:B------:R-:W-:Y:S05]  /*62d0*/  BSYNC B1 ;  /* 0x0000000000017941 */ /* 0x000fea0003800000 */
.L_x_124:
        /* <DEDUP_REMOVED lines=12> */
.L_x_127:
[----:B------:R-:W-:Y:S05]  /*63a0*/  BSYNC B1 ;  /* 0x0000000000017941 */ /* 0x000fea0003800000 */
.L_x_126:
        /* <DEDUP_REMOVED lines=12> */
.L_x_129:
[----:B------:R-:W-:Y:S05]  /*6470*/  BSYNC B1 ;  /* 0x0000000000017941 */ /* 0x000fea0003800000 */
.L_x_128:
        /* <DEDUP_REMOVED lines=12> */
.L_x_131:
[----:B------:R-:W-:Y:S05]  /*6540*/  BSYNC B1 ;  /* 0x0000000000017941 */ /* 0x000fea0003800000 */
.L_x_130:
        /* <DEDUP_REMOVED lines=12> */
.L_x_133:
[----:B------:R-:W-:Y:S05]  /*6610*/  BSYNC B1 ;  /* 0x0000000000017941 */ /* 0x000fea0003800000 */
.L_x_132:
        /* <DEDUP_REMOVED lines=12> */
.L_x_135:
[----:B------:R-:W-:Y:S05]  /*66e0*/  BSYNC B1 ;  /* 0x0000000000017941 */ /* 0x000fea0003800000 */
.L_x_134:
        /* <DEDUP_REMOVED lines=12> */
.L_x_137:
[----:B------:R-:W-:Y:S05]  /*67b0*/  BSYNC B1 ;  /* 0x0000000000017941 */ /* 0x000fea0003800000 */
.L_x_136:
        /* <DEDUP_REMOVED lines=12> */
.L_x_139:
[----:B------:R-:W-:Y:S05]  /*6880*/  BSYNC B1 ;  /* 0x0000000000017941 */ /* 0x000fea0003800000 */
.L_x_138:
        /* <DEDUP_REMOVED lines=12> */
.L_x_141:
[----:B------:R-:W-:Y:S05]  /*6950*/  BSYNC B1 ;  /* 0x0000000000017941 */ /* 0x000fea0003800000 */
.L_x_140:
        /* <DEDUP_REMOVED lines=12> */
.L_x_143:
[----:B------:R-:W-:Y:S05]  /*6a20*/  BSYNC B1 ;  /* 0x0000000000017941 */ /* 0x000fea0003800000 */
.L_x_142:
        /* <DEDUP_REMOVED lines=12> */
.L_x_145:
[----:B------:R-:W-:Y:S05]  /*6af0*/  BSYNC B1 ;  /* 0x0000000000017941 */ /* 0x000fea0003800000 */
.L_x_144:
        /* <DEDUP_REMOVED lines=12> */
.L_x_147:
[----:B------:R-:W-:Y:S05]  /*6bc0*/  BSYNC B1 ;  /* 0x0000000000017941 */ /* 0x000fea0003800000 */
.L_x_146:
        /* <DEDUP_REMOVED lines=12> */
.L_x_149:
[----:B------:R-:W-:Y:S05]  /*6c90*/  BSYNC B1 ;  /* 0x0000000000017941 */ /* 0x000fea0003800000 */
.L_x_148:
        /* <DEDUP_REMOVED lines=12> */
.L_x_151:
[----:B------:R-:W-:Y:S05]  /*6d60*/  BSYNC B1 ;  /* 0x0000000000017941 */ /* 0x000fea0003800000 */
.L_x_150:
        /* <DEDUP_REMOVED lines=12> */
.L_x_153:
[----:B------:R-:W-:Y:S05]  /*6e30*/  BSYNC B1 ;  /* 0x0000000000017941 */ /* 0x000fea0003800000 */
.L_x_152:
        /* <DEDUP_REMOVED lines=12> */
.L_x_155:
[----:B------:R-:W-:Y:S05]  /*6f00*/  BSYNC B1 ;  /* 0x0000000000017941 */ /* 0x000fea0003800000 */
.L_x_154:
        /* <DEDUP_REMOVED lines=12> */
.L_x_157:
[----:B------:R-:W-:Y:S05]  /*6fd0*/  BSYNC B1 ;  /* 0x0000000000017941 */ /* 0x000fea0003800000 */
.L_x_156:
        /* <DEDUP_REMOVED lines=12> */
.L_x_159:
[----:B------:R-:W-:Y:S05]  /*70a0*/  BSYNC B1 ;  /* 0x0000000000017941 */ /* 0x000fea0003800000 */
.L_x_158:
[----:B-----5:R-:W-:Y:S01]  /*70b0*/  LOP3.LUT R34, R34, 0xff, RZ, 0xc0, !PT ;  /* 0x000000ff22227812 */ /* 0x020fe200078ec0ff */
[----:B------:R-:W-:Y:S01]  /*70c0*/  BSSY B1, `(.L_x_160) ;  /* 0x000000b000017945 */ /* 0x000fe20003800000 */
[----:B------:R-:W-:Y:S02]  /*70d0*/  ISETP.LT.OR P6, PT, R37, 0x3a, !P0 ;  /* 0x0000003a2500780c */ /* 0x000fe400047c1670 */
[----:B------:R-:W-:-:S05]  /*70e0*/  F2FP.F16.E4M3.UNPACK_B R34, R34 ;  /* 0x00000022ff22723e */ /* 0x000fca00020006ff */
[----:B------:R-:W-:-:S05]  /*70f0*/  HADD2.F32 R34, -RZ, R34.H0_H0 ;  /* 0x20000022ff227230 */ /* 0x000fca0000004100 */
[----:B------:R-:W-:-:S04]  /*7100*/  FMUL R34, R34, UR9 ;  /* 0x0000000922227c20 */ /* 0x000fc80008400000 */
[----:B------:R-:W-:Y:S01]  /*7110*/  FFMA R34, R23, UR8, R34 ;  /* 0x0000000817227c23 */ /* 0x000fe20008000022 */
[----:B------:R-:W-:-:S04]  /*7120*/  PRMT R23, RZ, 0x7610, R23 ;  /* 0x00007610ff177816 */ /* 0x000fc80000000017 */
[----:B0-----:R-:W-:-:S05]  /*7130*/  F2FP.SATFINITE.E4M3.F32.PACK_AB_MERGE_C R35, RZ, R34, RZ ;  /* 0x00000022ff23723e */ /* 0x001fca00048070ff */
[----:B------:R0:W-:Y:S01]  /*7140*/  @!P5 STG.E.U8 desc[UR36][R24.64+0x38], R35 ;  /* 0x000038231800d986 */ /* 0x0001e2000c101124 */
[----:B------:R-:W-:Y:S05]  /*7150*/  @P6 BRA `(.L_x_161) ;  /* 0x0000000000046947 */ /* 0x000fea0003800000 */
[----:B------:R0:W5:Y:S02]  /*7160*/  LDG.E.U8 R23, desc[UR36][R30.64+0x39] ;  /* 0x000039241e177981 */ /* 0x000164000c1e1100 */
.L_x_161:
[----:B------:R-:W-:Y:S05]  /*7170*/  BSYNC B1 ;  /* 0x0000000000017941 */ /* 0x000fea0003800000 */
.L_x_160:
        /* <DEDUP_REMOVED lines=8> */
[----:B------:R-:W-:-:S05]  /*7200*/  F2FP.SATFINITE.E4M3.F32.PACK_AB_MERGE_C R23, RZ, R23, RZ ;  /* 0x00000017ff17723e */ /* 0x000fca00048070ff */
[----:B------:R0:W-:Y:S01]  /*7210*/  @!P6 STG.E.U8 desc[UR36][R24.64+0x39], R23 ;  /* 0x000039171800e986 */ /* 0x0001e2000c101124 */
[----:B------:R-:W-:Y:S05]  /*7220*/  @P5 BRA `(.L_x_163) ;  /* 0x0000000000045947 */ /* 0x000fea0003800000 */
[----:B------:R0:W5:Y:S02]  /*7230*/  LDG.E.U8 R22, desc[UR36][R32.64+0x40] ;  /* 0x0000402420167981 */ /* 0x000164000c1e1100 */
.L_x_163:
[----:B------:R-:W-:Y:S05]  /*7240*/  BSYNC B1 ;  /* 0x0000000000017941 */ /* 0x000fea0003800000 */
.L_x_162:
        /* <DEDUP_REMOVED lines=12> */
.L_x_165:
[----:B------:R-:W-:Y:S05]  /*7310*/  BSYNC B1 ;  /* 0x0000000000017941 */ /* 0x000fea0003800000 */
.L_x_164:
        /* <DEDUP_REMOVED lines=12> */
.L_x_167:
[----:B------:R-:W-:Y:S05]  /*73e0*/  BSYNC B1 ;  /* 0x0000000000017941 */ /* 0x000fea0003800000 */
.L_x_166:
        /* <DEDUP_REMOVED lines=12> */
.L_x_169:
[----:B------:R-:W-:Y:S05]  /*74b0*/  BSYNC B1 ;  /* 0x0000000000017941 */ /* 0x000fea0003800000 */
.L_x_168:
        /* <DEDUP_REMOVED lines=12> */
.L_x_171:
[----:B------:R-:W-:Y:S05]  /*7580*/  BSYNC B1 ;  /* 0x0000000000017941 */ /* 0x000fea0003800000 */
.L_x_170:
        /* <DEDUP_REMOVED lines=12> */
.L_x_173:
[----:B------:R-:W-:Y:S05]  /*7650*/  BSYNC B1 ;  /* 0x0000000000017941 */ /* 0x000fea0003800000 */
.L_x_172:
        /* <DEDUP_REMOVED lines=12> */
.L_x_175:
[----:B------:R-:W-:Y:S05]  /*7720*/  BSYNC B1 ;  /* 0x0000000000017941 */ /* 0x000fea0003800000 */
.L_x_174:
[----:B-----5:R-:W-:Y:S01]  /*7730*/  LOP3.LUT R15, R15, 0xff, RZ, 0xc0, !PT ;  /* 0x000000ff0f0f7812 */ /* 0x020fe200078ec0ff */
[----:B------:R-:W-:Y:S01]  /*7740*/  BSSY B1, `(.L_x_176) ;  /* 0x000000b000017945 */ /* 0x000fe20003800000 */
[----:B------:R-:W-:Y:S02]  /*7750*/  ISETP.LT.OR P2, PT, R37, 0x4a, !P2 ;  /* 0x0000004a2500780c */ /* 0x000fe40005741670 */
[----:B------:R-:W-:-:S05]  /*7760*/  F2FP.F16.E4M3.UNPACK_B R15, R15 ;  /* 0x0000000fff0f723e */ /* 0x000fca00020006ff */
[----:B------:R-:W-:-:S05]  /*7770*/  HADD2.F32 R15, -RZ, R15.H0_H0 ;  /* 0x2000000fff0f7230 */ /* 0x000fca0000004100 */
[----:B0-----:R-:W-:-:S04]  /*7780*/  FMUL R4, R15, UR9 ;  /* 0x000000090f047c20 */ /* 0x001fc80008400000 */
[----:B------:R-:W-:-:S05]  /*7790*/  FFMA R4, R17, UR8, R4 ;  /* 0x0000000811047c23 */ /* 0x000fca0008000004 */
[----:B------:R-:W-:Y:S02]  /*77a0*/  F2FP.SATFINITE.E4M3.F32.PACK_AB_MERGE_C R5, RZ, R4, RZ ;  /* 0x00000004ff05723e */ /* 0x000fe400048070ff */
[----:B------:R-:W-:-:S03]  /*77b0*/  PRMT R4, RZ, 0x7610, R4 ;  /* 0x00007610ff047816 */ /* 0x000fc60000000004 */
[----:B------:R0:W-:Y:S01]  /*77c0*/  @!P5 STG.E.U8 desc[UR36][R28.64+0x48], R5 ;  /* 0x000048051c00d986 */ /* 0x0001e2000c101124 */
[----:B------:R-:W-:Y:S05]  /*77d0*/  @P2 BRA `(.L_x_177) ;  /* 0x0000000000042947 */ /* 0x000fea0003800000 */
[----:B------:R0:W5:Y:S02]  /*77e0*/  LDG.E.U8 R4, desc[UR36][R38.64+0x49] ;  /* 0x0000492426047981 */ /* 0x000164000c1e1100 */
.L_x_177:
[----:B------:R-:W-:Y:S05]  /*77f0*/  BSYNC B1 ;  /* 0x0000000000017941 */ /* 0x000fea0003800000 */
.L_x_176:
        /* <DEDUP_REMOVED lines=12> */
.L_x_179:
[----:B------:R-:W-:Y:S05]  /*78c0*/  BSYNC B1 ;  /* 0x0000000000017941 */ /* 0x000fea0003800000 */
.L_x_178:
        /* <DEDUP_REMOVED lines=12> */
.L_x_181:
[----:B------:R-:W-:Y:S05]  /*7990*/  BSYNC B1 ;  /* 0x0000000000017941 */ /* 0x000fea0003800000 */
.L_x_180:
        /* <DEDUP_REMOVED lines=12> */
.L_x_183:
[----:B------:R-:W-:Y:S05]  /*7a60*/  BSYNC B1 ;  /* 0x0000000000017941 */ /* 0x000fea0003800000 */
.L_x_182:
        /* <DEDUP_REMOVED lines=12> */
.L_x_185:
[----:B------:R-:W-:Y:S05]  /*7b30*/  BSYNC B1 ;  /* 0x0000000000017941 */ /* 0x000fea0003800000 */
.L_x_184:
        /* <DEDUP_REMOVED lines=12> */
.L_x_187:
[----:B------:R-:W-:Y:S05]  /*7c00*/  BSYNC B1 ;  /* 0x0000000000017941 */ /* 0x000fea0003800000 */
.L_x_186:
        /* <DEDUP_REMOVED lines=12> */
.L_x_189:
[----:B------:R-:W-:Y:S05]  /*7cd0*/  BSYNC B1 ;  /* 0x0000000000017941 */ /* 0x000fea0003800000 */
.L_x_188:
        /* <DEDUP_REMOVED lines=12> */
.L_x_191:
[----:B------:R-:W-:Y:S05]  /*7da0*/  BSYNC B1 ;  /* 0x0000000000017941 */ /* 0x000fea0003800000 */
.L_x_190:
        /* <DEDUP_REMOVED lines=12> */
.L_x_193:
[----:B------:R-:W-:Y:S05]  /*7e70*/  BSYNC B1 ;  /* 0x0000000000017941 */ /* 0x000fea0003800000 */
.L_x_192:
[----:B------:R-:W-:Y:S05]  /*7e80*/  @P0 BRA `(.L_x_194) ;  /* 0x0000001400300947 */ /* 0x000fea0003800000 */
[----:B-----5:R-:W-:-:S04]  /*7e90*/  LOP3.LUT R4, R4, 0xff, RZ, 0xc0, !PT ;  /* 0x000000ff04047812 */ /* 0x020fc800078ec0ff */
[----:B------:R-:W-:-:S05]  /*7ea0*/  F2FP.F16.E4M3.UNPACK_B R4, R4 ;  /* 0x00000004ff04723e */ /* 0x000fca00020006ff */
[----:B------:R-:W-:-:S05]  /*7eb0*/  HADD2.F32 R4, -RZ, R4.H0_H0 ;  /* 0x20000004ff047230 */ /* 0x000fca0000004100 */
[----:B0-----:R-:W-:-:S04]  /*7ec0*/  FMUL R5, R4, UR9 ;  /* 0x0000000904057c20 */ /* 0x001fc80008400000 */
[----:B------:R-:W-:-:S05]  /*7ed0*/  FFMA R5, R8, UR8, R5 ;  /* 0x0000000808057c23 */ /* 0x000fca0008000005 */
[----:B------:R-:W-:-:S05]  /*7ee0*/  F2FP.SATFINITE.E4M3.F32.PACK_AB_MERGE_C R5, RZ, R5, RZ ;  /* 0x00000005ff05723e */ /* 0x000fca00048070ff */
[----:B------:R0:W-:Y:S01]  /*7ef0*/  STG.E.U8 desc[UR36][R24.64+0x49], R5 ;  /* 0x0000490518007986 */ /* 0x0001e2000c101124 */
[----:B------:R-:W-:Y:S05]  /*7f00*/  BRA `(.L_x_194) ;  /* 0x0000001400107947 */ /* 0x000fea0003800000 */
.L_x_33:
[----:B------:R-:W-:Y:S01]  /*7f10*/  ISETP.GE.AND P3, PT, R42, 0x1, PT ;  /* 0x000000012a00780c */ /* 0x000fe20003f66270 */
[----:B------:R-:W-:Y:S01]  /*7f20*/  FMUL R165, R165, UR8 ;  /* 0x00000008a5a57c20 */ /* 0x000fe20008400000 */
[----:B------:R-:W-:Y:S01]  /*7f30*/  FMUL R164, R164, UR8 ;  /* 0x00000008a4a47c20 */ /* 0x000fe20008400000 */
[----:B------:R-:W-:Y:S01]  /*7f40*/  ISETP.GE.AND P2, PT, R42, 0x9, PT ;  /* 0x000000092a00780c */ /* 0x000fe20003f46270 */
[----:B------:R-:W-:Y:S01]  /*7f50*/  FMUL R163, R163, UR8 ;  /* 0x00000008a3a37c20 */ /* 0x000fe20008400000 */
[C---:B------:R-:W-:Y:S01]  /*7f60*/  ISETP.LT.OR P0, PT, R37.reuse, 0x1, !P3 ;  /* 0x000000012500780c */ /* 0x040fe20005f01670 */
[----:B------:R-:W-:Y:S01]  /*7f70*/  FMUL R162, R162, UR8 ;  /* 0x00000008a2a27c20 */ /* 0x000fe20008400000 */
[----:B------:R-:W-:Y:S01]  /*7f80*/  ISETP.LT.OR P6, PT, R37, 0x2, !P3 ;  /* 0x000000022500780c */ /* 0x000fe20005fc1670 */
[----:B------:R-:W-:Y:S01]  /*7f90*/  FMUL R161, R161, UR8 ;  /* 0x00000008a1a17c20 */ /* 0x000fe20008400000 */
[----:B------:R-:W-:Y:S01]  /*7fa0*/  F2FP.SATFINITE.E4M3.F32.PACK_AB_MERGE_C R165, RZ, R165, RZ ;  /* 0x000000a5ffa5723e */ /* 0x000fe200048070ff */
[----:B------:R-:W-:Y:S01]  /*7fb0*/  FMUL R160, R160, UR8 ;  /* 0x00000008a0a07c20 */ /* 0x000fe20008400000 */
[----:B------:R-:W-:Y:S01]  /*7fc0*/  F2FP.SATFINITE.E4M3.F32.PACK_AB_MERGE_C R31, RZ, R164, RZ ;  /* 0x000000a4ff1f723e */ /* 0x000fe200048070ff */
[----:B------:R-:W-:Y:S01]  /*7fd0*/  FMUL R159, R159, UR8 ;  /* 0x000000089f9f7c20 */ /* 0x000fe20008400000 */
[C---:B------:R-:W-:Y:S01]  /*7fe0*/  ISETP.LT.OR P1, PT, R37.reuse, 0x2, !P2 ;  /* 0x000000022500780c */ /* 0x040fe20005721670 */
[----:B------:R-:W-:Y:S01]  /*7ff0*/  FMUL R158, R158, UR8 ;  /* 0x000000089e9e7c20 */ /* 0x000fe20008400000 */
[----:B------:R-:W-:Y:S01]  /*8000*/  ISETP.LT.OR P5, PT, R37, 0x9, !P3 ;  /* 0x000000092500780c */ /* 0x000fe20005fa1670 */
[----:B------:R-:W-:Y:S01]  /*8010*/  FMUL R157, R157, UR8 ;  /* 0x000000089d9d7c20 */ /* 0x000fe20008400000 */
[----:B------:R-:W-:Y:S01]  /*8020*/  F2FP.SATFINITE.E4M3.F32.PACK_AB_MERGE_C R163, RZ, R163, RZ ;  /* 0x000000a3ffa3723e */ /* 0x000fe200048070ff */
[----:B------:R-:W-:Y:S01]  /*8030*/  @!P0 STG.E.U8 desc[UR36][R4.64], R165 ;  /* 0x000000a504008986 */ /* 0x000fe2000c101124 */
[C---:B------:R-:W-:Y:S01]  /*8040*/  ISETP.LT.OR P0, PT, R37.reuse, 0x1, !P2 ;  /* 0x000000012500780c */ /* 0x040fe20005701670 */
[----:B------:R-:W-:Y:S01]  /*8050*/  FMUL R156, R156, UR8 ;  /* 0x000000089c9c7c20 */ /* 0x000fe20008400000 */
[----:B------:R-:W-:Y:S01]  /*8060*/  F2FP.SATFINITE.E4M3.F32.PACK_AB_MERGE_C R33, RZ, R162, RZ ;  /* 0x000000a2ff21723e */ /* 0x000fe200048070ff */
[----:B------:R2:W-:Y:S01]  /*8070*/  @!P6 STG.E.U8 desc[UR36][R4.64+0x1], R31 ;  /* 0x0000011f0400e986 */ /* 0x0005e2000c101124 */
[----:B------:R-:W-:Y:S01]  /*8080*/  ISETP.LT.OR P6, PT, R37, 0xa, !P3 ;  /* 0x0000000a2500780c */ /* 0x000fe20005fc1670 */
[----:B------:R-:W-:Y:S01]  /*8090*/  FMUL R155, R155, UR8 ;  /* 0x000000089b9b7c20 */ /* 0x000fe20008400000 */
[----:B------:R-:W-:Y:S01]  /*80a0*/  F2FP.SATFINITE.E4M3.F32.PACK_AB_MERGE_C R161, RZ, R161, RZ ;  /* 0x000000a1ffa1723e */ /* 0x000fe200048070ff */
[----:B------:R3:W-:Y:S01]  /*80b0*/  @!P1 STG.E.U8 desc[UR36][R28.64+0x1], R33 ;  /* 0x000001211c009986 */ /* 0x0007e2000c101124 */
[----:B------:R-:W-:Y:S01]  /*80c0*/  F2FP.SATFINITE.E4M3.F32.PACK_AB_MERGE_C R35, RZ, R160, RZ ;  /* 0x000000a0ff23723e */ /* 0x000fe200048070ff */
[----:B------:R-:W-:Y:S01]  /*80d0*/  FMUL R154, R154, UR8 ;  /* 0x000000089a9a7c20 */ /* 0x000fe20008400000 */
[----:B------:R-:W-:Y:S01]  /*80e0*/  ISETP.GE.AND P1, PT, R42, 0x81, PT ;  /* 0x000000812a00780c */ /* 0x000fe20003f26270 */
[----:B------:R-:W-:Y:S01]  /*80f0*/  FMUL R153, R153, UR8 ;  /* 0x0000000899997c20 */ /* 0x000fe20008400000 */
[----:B------:R-:W-:Y:S01]  /*8100*/  F2FP.SATFINITE.E4M3.F32.PACK_AB_MERGE_C R159, RZ, R159, RZ ;  /* 0x0000009fff9f723e */ /* 0x000fe200048070ff */
[----:B------:R-:W-:Y:S01]  /*8110*/  @!P0 STG.E.U8 desc[UR36][R28.64], R163 ;  /* 0x000000a31c008986 */ /* 0x000fe2000c101124 */
[C---:B------:R-:W-:Y:S01]  /*8120*/  ISETP.LT.OR P0, PT, R37.reuse, 0x9, !P2 ;  /* 0x000000092500780c */ /* 0x040fe20005701670 */
[----:B------:R-:W-:Y:S01]  /*8130*/  FMUL R152, R152, UR8 ;  /* 0x0000000898987c20 */ /* 0x000fe20008400000 */
[----:B--2---:R-:W-:Y:S01]  /*8140*/  F2FP.SATFINITE.E4M3.F32.PACK_AB_MERGE_C R31, RZ, R158, RZ ;  /* 0x0000009eff1f723e */ /* 0x004fe200048070ff */
[----:B------:R-:W-:Y:S01]  /*8150*/  @!P5 STG.E.U8 desc[UR36][R4.64+0x8], R161 ;  /* 0x000008a10400d986 */ /* 0x000fe2000c101124 */
[----:B------:R-:W-:Y:S01]  /*8160*/  ISETP.LT.OR P5, PT, R37, 0xa, !P2 ;  /* 0x0000000a2500780c */ /* 0x000fe200057a1670 */
[----:B------:R-:W-:Y:S01]  /*8170*/  FMUL R151, R151, UR8 ;  /* 0x0000000897977c20 */ /* 0x000fe20008400000 */
[----:B------:R-:W-:Y:S01]  /*8180*/  F2FP.SATFINITE.E4M3.F32.PACK_AB_MERGE_C R157, RZ, R157, RZ ;  /* 0x0000009dff9d723e */ /* 0x000fe200048070ff */
[----:B------:R-:W-:Y:S01]  /*8190*/  @!P6 STG.E.U8 desc[UR36][R4.64+0x9], R35 ;  /* 0x000009230400e986 */ /* 0x000fe2000c101124 */
[----:B------:R-:W-:Y:S01]  /*81a0*/  ISETP.LT.OR P6, PT, R37, 0x1, !P1 ;  /* 0x000000012500780c */ /* 0x000fe20004fc1670 */
[----:B------:R-:W-:Y:S01]  /*81b0*/  FMUL R150, R150, UR8 ;  /* 0x0000000896967c20 */ /* 0x000fe20008400000 */
[----:B---3--:R-:W-:Y:S01]  /*81c0*/  F2FP.SATFINITE.E4M3.F32.PACK_AB_MERGE_C R33, RZ, R156, RZ ;  /* 0x0000009cff21723e */ /* 0x008fe200048070ff */
[----:B------:R-:W-:Y:S01]  /*81d0*/  FMUL R149, R149, UR8 ;  /* 0x0000000895957c20 */ /* 0x000fe20008400000 */
[----:B------:R-:W-:Y:S01]  /*81e0*/  F2FP.SATFINITE.E4M3.F32.PACK_AB_MERGE_C R155, RZ, R155, RZ ;  /* 0x0000009bff9b723e */ /* 0x000fe200048070ff */
[----:B------:R-:W-:Y:S01]  /*81f0*/  @!P0 STG.E.U8 desc[UR36][R28.64+0x8], R159 ;  /* 0x0000089f1c008986 */ /* 0x000fe2000c101124 */
[----:B------:R-:W-:Y:S01]  /*8200*/  ISETP.GE.AND P0, PT, R42, 0x89, PT ;  /* 0x000000892a00780c */ /* 0x000fe20003f06270 */
[----:B------:R-:W-:Y:S01]  /*8210*/  FMUL R148, R148, UR8 ;  /* 0x0000000894947c20 */ /* 0x000fe20008400000 */
[----:B------:R-:W-:Y:S01]  /*8220*/  F2FP.SATFINITE.E4M3.F32.PACK_AB_MERGE_C R153, RZ, R153, RZ ;  /* 0x00000099ff99723e */ /* 0x000fe200048070ff */
[----:B------:R2:W-:Y:S01]  /*8230*/  @!P5 STG.E.U8 desc[UR36][R28.64+0x9], R31 ;  /* 0x0000091f1c00d986 */ /* 0x0005e2000c101124 */
[----:B------:R-:W-:Y:S01]  /*8240*/  ISETP.LT.OR P5, PT, R37, 0x2, !P1 ;  /* 0x000000022500780c */ /* 0x000fe20004fa1670 */
[----:B------:R-:W-:Y:S01]  /*8250*/  FMUL R147, R147, UR8 ;  /* 0x0000000893937c20 */ /* 0x000fe20008400000 */
[----:B------:R-:W-:Y:S01]  /*8260*/  F2FP.SATFINITE.E4M3.F32.PACK_AB_MERGE_C R151, RZ, R151, RZ ;  /* 0x00000097ff97723e */ /* 0x000fe200048070ff */
[----:B------:R-:W-:Y:S01]  /*8270*/  @!P6 STG.E.U8 desc[UR36][R26.64], R157 ;  /* 0x0000009d1a00e986 */ /* 0x000fe2000c101124 */
[----:B------:R-:W-:Y:S01]  /*8280*/  ISETP.LT.OR P6, PT, R37, 0x1, !P0 ;  /* 0x000000012500780c */ /* 0x000fe200047c1670 */
[----:B------:R-:W-:Y:S01]  /*8290*/  FMUL R146, R146, UR8 ;  /* 0x0000000892927c20 */ /* 0x000fe20008400000 */
[----:B------:R-:W-:Y:S01]  /*82a0*/  F2FP.SATFINITE.E4M3.F32.PACK_AB_MERGE_C R149, RZ, R149, RZ ;  /* 0x00000095ff95723e */ /* 0x000fe200048070ff */
[----:B------:R-:W-:Y:S01]  /*82b0*/  FMUL R145, R145, UR8 ;  /* 0x0000000891917c20 */ /* 0x000fe20008400000 */
[----:B------:R-:W-:Y:S01]  /*82c0*/  F2FP.SATFINITE.E4M3.F32.PACK_AB_MERGE_C R147, RZ, R147, RZ ;  /* 0x00000093ff93723e */ /* 0x000fe200048070ff */
[----:B------:R-:W-:Y:S01]  /*82d0*/  FMUL R144, R144, UR8 ;  /* 0x0000000890907c20 */ /* 0x000fe20008400000 */
[----:B------:R-:W-:Y:S01]  /*82e0*/  FMUL R143, R143, UR8 ;  /* 0x000000088f8f7c20 */ /* 0x000fe20008400000 */
[----:B--2---:R-:W-:Y:S01]  /*82f0*/  F2FP.SATFINITE.E4M3.F32.PACK_AB_MERGE_C R31, RZ, R154, RZ ;  /* 0x0000009aff1f723e */ /* 0x004fe200048070ff */
[----:B------:R-:W-:Y:S01]  /*8300*/  FMUL R142, R142, UR8 ;  /* 0x000000088e8e7c20 */ /* 0x000fe20008400000 */
        /* <DEDUP_REMOVED lines=129> */
[----:B------:R-:W-:Y:S01]  /*8b20*/  FMUL R8, R8, UR8 ;  /* 0x0000000808087c20 */ /* 0x000fe20008400000 */
[----:B------:R-:W-:Y:S01]  /*8b30*/  @!P6 STG.E.U8 desc[UR36][R26.64+0x18], R137 ;  /* 0x000018891a00e986 */ /* 0x000fe2000c101124 */
[----:B------:R-:W-:-:S02]  /*8b40*/  ISETP.LT.OR P6, PT, R37, 0x19, !P0 ;  /* 0x000000192500780c */ /* 0x000fc400047c1670 */
[----:B------:R-:W-:Y:S02]  /*8b50*/  F2FP.SATFINITE.E4M3.F32.PACK_AB_MERGE_C R11, RZ, R11, RZ ;  /* 0x0000000bff0b723e */ /* 0x000fe400048070ff */
[----:B------:R-:W-:Y:S02]  /*8b60*/  F2FP.SATFINITE.E4M3.F32.PACK_AB_MERGE_C R7, RZ, R7, RZ ;  /* 0x00000007ff07723e */ /* 0x000fe400048070ff */
[----:B------:R-:W-:Y:S02]  /*8b70*/  F2FP.SATFINITE.E4M3.F32.PACK_AB_MERGE_C R9, RZ, R9, RZ ;  /* 0x00000009ff09723e */ /* 0x000fe400048070ff */
[----:B--2---:R-:W-:Y:S01]  /*8b80*/  F2FP.SATFINITE.E4M3.F32.PACK_AB_MERGE_C R31, RZ, R134, RZ ;  /* 0x00000086ff1f723e */ /* 0x004fe200048070ff */
[----:B------:R2:W-:Y:S01]  /*8b90*/  @!P5 STG.E.U8 desc[UR36][R26.64+0x19], R33 ;  /* 0x000019211a00d986 */ /* 0x0005e2000c101124 */
[----:B------:R-:W-:-:S03]  /*8ba0*/  ISETP.LT.OR P5, PT, R37, 0x1a, !P0 ;  /* 0x0000001a2500780c */ /* 0x000fc600047a1670 */
[----:B------:R-:W-:Y:S01]  /*8bb0*/  @!P6 STG.E.U8 desc[UR36][R24.64+0x18], R135 ;  /* 0x000018871800e986 */ /* 0x000fe2000c101124 */
[----:B------:R-:W-:Y:S02]  /*8bc0*/  ISETP.LT.OR P6, PT, R37, 0x21, !P3 ;  /* 0x000000212500780c */ /* 0x000fe40005fc1670 */
[----:B--2---:R-:W-:-:S07]  /*8bd0*/  F2FP.SATFINITE.E4M3.F32.PACK_AB_MERGE_C R33, RZ, R132, RZ ;  /* 0x00000084ff21723e */ /* 0x004fce00048070ff */
        /* <DEDUP_REMOVED lines=77> */
[----:B------:R3:W-:Y:S01]  /*90b0*/  @!P6 STG.E.U8 desc[UR36][R24.64+0x38], R23 ;  /* 0x000038171800e986 */ /* 0x0007e2000c101124 */
[----:B------:R-:W-:Y:S02]  /*90c0*/  ISETP.LT.OR P6, PT, R37, 0x41, !P3 ;  /* 0x000000412500780c */ /* 0x000fe40005fc1670 */
[----:B--2---:R-:W-:-:S07]  /*90d0*/  F2FP.SATFINITE.E4M3.F32.PACK_AB_MERGE_C R33, RZ, R20, RZ ;  /* 0x00000014ff21723e */ /* 0x004fce00048070ff */
[----:B------:R-:W-:Y:S01]  /*90e0*/  @!P5 STG.E.U8 desc[UR36][R24.64+0x39], R31 ;  /* 0x0000391f1800d986 */ /* 0x000fe2000c101124 */
[C---:B------:R-:W-:Y:S02]  /*90f0*/  ISETP.LT.OR P5, PT, R37.reuse, 0x42, !P3 ;  /* 0x000000422500780c */ /* 0x040fe40005fa1670 */
[----:B---3--:R-:W-:Y:S01]  /*9100*/  F2FP.SATFINITE.E4M3.F32.PACK_AB_MERGE_C R23, RZ, R16, RZ ;  /* 0x00000010ff17723e */ /* 0x008fe200048070ff */
[----:B------:R2:W-:Y:S01]  /*9110*/  @!P6 STG.E.U8 desc[UR36][R4.64+0x40], R21 ;  /* 0x000040150400e986 */ /* 0x0005e2000c101124 */
[----:B------:R-:W-:-:S09]  /*9120*/  ISETP.LT.OR P6, PT, R37, 0x41, !P2 ;  /* 0x000000412500780c */ /* 0x000fd200057c1670 */
[----:B------:R-:W-:Y:S01]  /*9130*/  @!P5 STG.E.U8 desc[UR36][R4.64+0x41], R33 ;  /* 0x000041210400d986 */ /* 0x000fe2000c101124 */
[C---:B------:R-:W-:Y:S02]  /*9140*/  ISETP.LT.OR P5, PT, R37.reuse, 0x42, !P2 ;  /* 0x000000422500780c */ /* 0x040fe400057a1670 */
[----:B--2---:R-:W-:Y:S01]  /*9150*/  F2FP.SATFINITE.E4M3.F32.PACK_AB_MERGE_C R21, RZ, R18, RZ ;  /* 0x00000012ff15723e */ /* 0x004fe200048070ff */
[----:B------:R2:W-:Y:S01]  /*9160*/  @!P6 STG.E.U8 desc[UR36][R28.64+0x40], R19 ;  /* 0x000040131c00e986 */ /* 0x0005e2000c101124 */
[C---:B------:R-:W-:Y:S02]  /*9170*/  ISETP.LT.OR P6, PT, R37.reuse, 0x49, !P3 ;  /* 0x000000492500780c */ /* 0x040fe40005fc1670 */
[----:B------:R-:W-:-:S07]  /*9180*/  ISETP.LT.OR P3, PT, R37, 0x4a, !P3 ;  /* 0x0000004a2500780c */ /* 0x000fce0005f61670 */
[----:B------:R-:W-:Y:S01]  /*9190*/  @!P5 STG.E.U8 desc[UR36][R28.64+0x41], R21 ;  /* 0x000041151c00d986 */ /* 0x000fe2000c101124 */
[C---:B------:R-:W-:Y:S02]  /*91a0*/  ISETP.LT.OR P5, PT, R37.reuse, 0x49, !P2 ;  /* 0x000000492500780c */ /* 0x040fe400057a1670 */
[C---:B------:R-:W-:Y:S01]  /*91b0*/  ISETP.LT.OR P2, PT, R37.reuse, 0x4a, !P2 ;  /* 0x0000004a2500780c */ /* 0x040fe20005741670 */
[----:B------:R3:W-:Y:S01]  /*91c0*/  @!P6 STG.E.U8 desc[UR36][R4.64+0x48], R15 ;  /* 0x0000480f0400e986 */ /* 0x0007e2000c101124 */
[C---:B------:R-:W-:Y:S02]  /*91d0*/  ISETP.LT.OR P6, PT, R37.reuse, 0x41, !P1 ;  /* 0x000000412500780c */ /* 0x040fe40004fc1670 */
[----:B--2---:R-:W-:Y:S01]  /*91e0*/  F2FP.SATFINITE.E4M3.F32.PACK_AB_MERGE_C R19, RZ, R14, RZ ;  /* 0x0000000eff13723e */ /* 0x004fe200048070ff */
[----:B------:R2:W-:Y:S01]  /*91f0*/  @!P3 STG.E.U8 desc[UR36][R4.64+0x49], R23 ;  /* 0x000049170400b986 */ /* 0x0005e2000c101124 */
[----:B------:R-:W-:-:S05]  /*9200*/  ISETP.LT.OR P3, PT, R37, 0x42, !P1 ;  /* 0x000000422500780c */ /* 0x000fca0004f61670 */
[----:B------:R-:W-:Y:S01]  /*9210*/  @!P5 STG.E.U8 desc[UR36][R28.64+0x48], R17 ;  /* 0x000048111c00d986 */ /* 0x000fe2000c101124 */
[C---:B------:R-:W-:Y:S02]  /*9220*/  ISETP.LT.OR P5, PT, R37.reuse, 0x41, !P0 ;  /* 0x000000412500780c */ /* 0x040fe400047a1670 */
[----:B---3--:R-:W-:Y:S01]  /*9230*/  F2FP.SATFINITE.E4M3.F32.PACK_AB_MERGE_C R15, RZ, R8, RZ ;  /* 0x00000008ff0f723e */ /* 0x008fe200048070ff */
[----:B------:R-:W-:Y:S01]  /*9240*/  @!P2 STG.E.U8 desc[UR36][R28.64+0x49], R19 ;  /* 0x000049131c00a986 */ /* 0x000fe2000c101124 */
[C---:B------:R-:W-:Y:S02]  /*9250*/  ISETP.LT.OR P2, PT, R37.reuse, 0x49, !P1 ;  /* 0x000000492500780c */ /* 0x040fe40004f41670 */
[----:B--2---:R-:W-:Y:S01]  /*9260*/  F2FP.SATFINITE.E4M3.F32.PACK_AB_MERGE_C R5, RZ, R12, RZ ;  /* 0x0000000cff05723e */ /* 0x004fe200048070ff */
[----:B------:R2:W-:Y:S01]  /*9270*/  @!P6 STG.E.U8 desc[UR36][R26.64+0x40], R13 ;  /* 0x0000400d1a00e986 */ /* 0x0005e2000c101124 */
[C---:B------:R-:W-:Y:S02]  /*9280*/  ISETP.LT.OR P6, PT, R37.reuse, 0x42, !P0 ;  /* 0x000000422500780c */ /* 0x040fe400047c1670 */
[C---:B------:R-:W-:Y:S01]  /*9290*/  ISETP.LT.OR P1, PT, R37.reuse, 0x4a, !P1 ;  /* 0x0000004a2500780c */ /* 0x040fe20004f21670 */
[----:B------:R3:W-:Y:S01]  /*92a0*/  @!P3 STG.E.U8 desc[UR36][R26.64+0x41], R5 ;  /* 0x000041051a00b986 */ /* 0x0007e2000c101124 */
[----:B------:R-:W-:-:S02]  /*92b0*/  ISETP.LT.OR P3, PT, R37, 0x49, !P0 ;  /* 0x000000492500780c */ /* 0x000fc40004761670 */
[----:B------:R-:W-:Y:S01]  /*92c0*/  ISETP.LT.OR P0, PT, R37, 0x4a, !P0 ;  /* 0x0000004a2500780c */ /* 0x000fe20004701670 */
[----:B------:R4:W-:Y:S01]  /*92d0*/  @!P5 STG.E.U8 desc[UR36][R24.64+0x40], R11 ;  /* 0x0000400b1800d986 */ /* 0x0009e2000c101124 */
[----:B--2---:R-:W-:Y:S02]  /*92e0*/  F2FP.SATFINITE.E4M3.F32.PACK_AB_MERGE_C R13, RZ, R6, RZ ;  /* 0x00000006ff0d723e */ /* 0x004fe400048070ff */
[----:B---3--:R-:W-:-:S05]  /*92f0*/  F2FP.SATFINITE.E4M3.F32.PACK_AB_MERGE_C R5, RZ, R10, RZ ;  /* 0x0000000aff05723e */ /* 0x008fca00048070ff */
[----:B------:R4:W-:Y:S04]  /*9300*/  @!P6 STG.E.U8 desc[UR36][R24.64+0x41], R5 ;  /* 0x000041051800e986 */ /* 0x0009e8000c101124 */
[----:B------:R4:W-:Y:S04]  /*9310*/  @!P2 STG.E.U8 desc[UR36][R26.64+0x48], R7 ;  /* 0x000048071a00a986 */ /* 0x0009e8000c101124 */
[----:B------:R4:W-:Y:S04]  /*9320*/  @!P1 STG.E.U8 desc[UR36][R26.64+0x49], R13 ;  /* 0x0000490d1a009986 */ /* 0x0009e8000c101124 */
[----:B------:R4:W-:Y:S04]  /*9330*/  @!P3 STG.E.U8 desc[UR36][R24.64+0x48], R9 ;  /* 0x000048091800b986 */ /* 0x0009e8000c101124 */
[----:B------:R4:W-:Y:S02]  /*9340*/  @!P0 STG.E.U8 desc[UR36][R24.64+0x49], R15 ;  /* 0x0000490f18008986 */ /* 0x0009e4000c101124 */
.L_x_194:
[----:B------:R-:W-:Y:S05]  /*9350*/  BSYNC B0 ;  /* 0x0000000000007941 */ /* 0x000fea0003800000 */
.L_x_32:
[----:B------:R-:W-:Y:S01]  /*9360*/  ULDC UR12, c[0x0][0xc] ;  /* 0x00000300000c7ab9 */ /* 0x000fe20000000800 */
[----:B------:R-:W-:Y:S01]  /*9370*/  ULDC UR13, c[0x0][0x10] ;  /* 0x00000400000d7ab9 */ /* 0x000fe20000000800 */
[----:B0---4-:R-:W0:Y:S01]  /*9380*/  LDC R5, c[0x0][0x14] ;  /* 0x00000500ff057b82 */ /* 0x011e220000000800 */
[----:B------:R-:W-:Y:S01]  /*9390*/  UIMAD.WIDE.U32 UR12, UR12, UR13, URZ ;  /* 0x0000000d0c0c72a5 */ /* 0x000fe2000f8e003f */
[----:B-----5:R-:W-:Y:S01]  /*93a0*/  PRMT R4, RZ, 0x7610, R4 ;  /* 0x00007610ff047816 */ /* 0x020fe20000000004 */
[----:B------:R-:W-:-:S04]  /*93b0*/  UMOV UR14, 0xffffffff ;  /* 0xffffffff000e7882 */ /* 0x000fc80000000000 */
[----:B0-----:R-:W-:-:S04]  /*93c0*/  IMAD.WIDE.U32 R2, R5, UR12, R2 ;  /* 0x0000000c05027c25 */ /* 0x001fc8000f8e0002 */
[----:B------:R-:W-:Y:S01]  /*93d0*/  IMAD R5, R5, UR13, RZ ;  /* 0x0000000d05057c24 */ /* 0x000fe2000f8e02ff */
[----:B------:R-:W-:Y:S02]  /*93e0*/  ULDC.64 UR12, c[0x0][0x650] ;  /* 0x00019400000c7ab9 */ /* 0x000fe40000000a00 */
[----:B------:R-:W-:Y:S01]  /*93f0*/  ISETP.GE.U32.AND P0, PT, R2, UR12, PT ;  /* 0x0000000c02007c0c */ /* 0x000fe2000bf06070 */
[----:B------:R-:W-:Y:S02]  /*9400*/  IMAD.IADD R3, R3, 0x1, R5 ;  /* 0x0000000103037824 */ /* 0x000fe400078e0205 */
[----:B------:R-:W-:-:S03]  /*9410*/  IMAD.MOV.U32 R5, RZ, RZ, -0x1 ;  /* 0xffffffffff057424 */ /* 0x000fc600078e00ff */
[----:B------:R-:W-:-:S13]  /*9420*/  ISETP.GE.U32.AND.EX P0, PT, R3, UR13, PT, P0 ;  /* 0x0000000d03007c0c */ /* 0x000fda000bf06100 */
[----:B------:R-:W-:Y:S05]  /*9430*/  @P0 BRA `(.L_x_195) ;  /* 0x0000000400600947 */ /* 0x000fea0003800000 */
[----:B------:R-:W0:Y:S01]  /*9440*/  S2R R16, SR_CTAID.X ;  /* 0x0000000000107919 */ /* 0x000e220000002500 */
[----:B------:R-:W4:Y:S01]  /*9450*/  LDC.64 R10, c[0x0][0x628] ;  /* 0x00018a00ff0a7b82 */ /* 0x000f220000000a00 */
[----:B------:R-:W-:Y:S01]  /*9460*/  ULDC UR6, c[0x0][0x150] ;  /* 0x0000540000067ab9 */ /* 0x000fe20000000800 */
[----:B------:R-:W-:Y:S01]  /*9470*/  IMAD.MOV.U32 R8, RZ, RZ, R2 ;  /* 0x000000ffff087224 */ /* 0x000fe200078e0002 */
[----:B------:R-:W0:Y:S01]  /*9480*/  S2R R18, SR_CTAID.Y ;  /* 0x0000000000127919 */ /* 0x000e220000002600 */
[----:B------:R-:W-:-:S04]  /*9490*/  IMAD.MOV.U32 R9, RZ, RZ, R3 ;  /* 0x000000ffff097224 */ /* 0x000fc800078e0003 */
[----:B------:R-:W1:Y:S08]  /*94a0*/  LDC R19, c[0x0][0x144] ;  /* 0x00005100ff137b82 */ /* 0x000e700000000800 */
[----:B------:R-:W1:Y:S08]  /*94b0*/  LDC R12, c[0x0][0x630] ;  /* 0x00018c00ff0c7b82 */ /* 0x000e700000000800 */
[----:B------:R-:W1:Y:S01]  /*94c0*/  LDC.64 R14, c[0x0][0x620] ;  /* 0x00018800ff0e7b82 */ /* 0x000e620000000a00 */
[----:B----4-:R-:W-:-:S04]  /*94d0*/  ISETP.NE.U32.AND P0, PT, R10, RZ, PT ;  /* 0x000000ff0a00720c */ /* 0x010fc80003f05070 */
[----:B------:R-:W-:Y:S02]  /*94e0*/  ISETP.NE.AND.EX P0, PT, R11, RZ, PT, P0 ;  /* 0x000000ff0b00720c */ /* 0x000fe40003f05300 */
[----:B0-----:R-:W-:-:S05]  /*94f0*/  I2FP.F32.U32 R4, R16 ;  /* 0x0000001000047245 */ /* 0x001fca0000201000 */
[----:B------:R-:W-:-:S04]  /*9500*/  FMUL R4, R4, UR6 ;  /* 0x0000000604047c20 */ /* 0x000fc80008400000 */
[----:B------:R0:W4:Y:S02]  /*9510*/  F2I.U32.TRUNC.NTZ R17, R4 ;  /* 0x0000000400117305 */ /* 0x000124000020f000 */
[----:B------:R-:W-:Y:S05]  /*9520*/  @!P0 BRA `(.L_x_196) ;  /* 0x0000000000288947 */ /* 0x000fea0003800000 */
[----:B------:R-:W5:Y:S02]  /*9530*/  LDC R5, c[0x0][0x634] ;  /* 0x00018d00ff057b82 */ /* 0x000f640000000800 */
[----:B-----5:R-:W-:-:S05]  /*9540*/  IADD3 R9, P0, R2, R5, RZ ;  /* 0x0000000502097210 */ /* 0x020fca0007f1e0ff */
[----:B------:R-:W-:-:S04]  /*9550*/  IMAD.X R13, RZ, RZ, R3, P0 ;  /* 0x000000ffff0d7224 */ /* 0x000fc800000e0603 */
[----:B0-----:R-:W-:-:S04]  /*9560*/  IMAD.WIDE.U32 R4, R13, R10, RZ ;  /* 0x0000000a0d047225 */ /* 0x001fc800078e00ff */
[----:B------:R-:W-:-:S04]  /*9570*/  IMAD.WIDE.U32 R6, P0, R9, R11, R4 ;  /* 0x0000000b09067225 */ /* 0x000fc80007800004 */
[----:B------:R-:W-:-:S04]  /*9580*/  IMAD.WIDE.U32 R4, R9, R10, RZ ;  /* 0x0000000a09047225 */ /* 0x000fc800078e00ff */
[----:B------:R-:W-:Y:S01]  /*9590*/  IMAD.X R9, RZ, RZ, RZ, P0 ;  /* 0x000000ffff097224 */ /* 0x000fe200000e06ff */
[----:B------:R-:W-:Y:S01]  /*95a0*/  IADD3 RZ, P0, R5, R6, RZ ;  /* 0x0000000605ff7210 */ /* 0x000fe20007f1e0ff */
[----:B------:R-:W-:-:S04]  /*95b0*/  IMAD.MOV.U32 R8, RZ, RZ, R7 ;  /* 0x000000ffff087224 */ /* 0x000fc800078e0007 */
[----:B------:R-:W-:-:S08]  /*95c0*/  IMAD.WIDE.U32.X R8, R13, R11, R8, P0 ;  /* 0x0000000b0d087225 */ /* 0x000fd000000e0408 */
.L_x_196:
[----:B------:R-:W5:Y:S01]  /*95d0*/  LDC.64 R24, c[0x0][0x640] ;  /* 0x00019000ff187b82 */ /* 0x000f620000000a00 */
[-C--:B-1----:R-:W-:Y:S01]  /*95e0*/  SHF.R.U64 R27, R8, R12.reuse, R9 ;  /* 0x0000000c081b7219 */ /* 0x082fe20000001209 */
[----:B----4-:R-:W-:Y:S01]  /*95f0*/  IMAD.MOV R17, RZ, RZ, -R17 ;  /* 0x000000ffff117224 */ /* 0x010fe200078e0a11 */
[----:B0-----:R-:W-:Y:S01]  /*9600*/  SHF.R.U32.HI R4, RZ, R12, R9 ;  /* 0x0000000cff047219 */ /* 0x001fe20000011609 */
[----:B------:R-:W-:Y:S01]  /*9610*/  ULDC UR6, c[0x0][0x154] ;  /* 0x0000550000067ab9 */ /* 0x000fe20000000800 */
[----:B------:R-:W-:Y:S01]  /*9620*/  IADD3 R7, P0, RZ, -R27, RZ ;  /* 0x8000001bff077210 */ /* 0x000fe20007f1e0ff */
[----:B------:R-:W-:Y:S02]  /*9630*/  IMAD R17, R19, R17, R16 ;  /* 0x0000001113117224 */ /* 0x000fe400078e0210 */
[----:B------:R-:W0:Y:S01]  /*9640*/  LDC R8, c[0x0][0x618] ;  /* 0x00018600ff087b82 */ /* 0x000e220000000800 */
[----:B------:R-:W-:Y:S02]  /*9650*/  IMAD.MOV.U32 R9, RZ, RZ, 0x1 ;  /* 0x00000001ff097424 */ /* 0x000fe400078e00ff */
[----:B------:R-:W-:-:S04]  /*9660*/  IMAD.X R5, RZ, RZ, ~R4, P0 ;  /* 0x000000ffff057224 */ /* 0x000fc800000e0e04 */
[-C--:B------:R-:W-:Y:S01]  /*9670*/  IMAD R6, R5, R14.reuse, RZ ;  /* 0x0000000e05067224 */ /* 0x080fe200078e02ff */
[----:B------:R-:W1:Y:S01]  /*9680*/  LDC R20, c[0x0][0x608] ;  /* 0x00018200ff147b82 */ /* 0x000e620000000800 */
[----:B------:R-:W-:-:S04]  /*9690*/  IMAD.WIDE.U32 R4, R7, R14, R2 ;  /* 0x0000000e07047225 */ /* 0x000fc800078e0002 */
[----:B------:R-:W-:Y:S01]  /*96a0*/  IMAD R7, R7, R15, R6 ;  /* 0x0000000f07077224 */ /* 0x000fe200078e0206 */
[----:B------:R-:W-:Y:S02]  /*96b0*/  I2FP.F32.U32 R6, R18 ;  /* 0x0000001200067245 */ /* 0x000fe40000201000 */
[----:B------:R-:W4:Y:S01]  /*96c0*/  LDC R22, c[0x0][0x658] ;  /* 0x00019600ff167b82 */ /* 0x000f220000000800 */
[----:B------:R-:W-:Y:S01]  /*96d0*/  IMAD.IADD R5, R5, 0x1, R7 ;  /* 0x0000000105057824 */ /* 0x000fe200078e0207 */
[----:B-----5:R-:W-:Y:S01]  /*96e0*/  ISETP.NE.U32.AND P0, PT, R24, RZ, PT ;  /* 0x000000ff1800720c */ /* 0x020fe20003f05070 */
[----:B------:R-:W-:Y:S01]  /*96f0*/  FMUL R6, R6, UR6 ;  /* 0x0000000606067c20 */ /* 0x000fe20008400000 */
[----:B------:R-:W-:Y:S02]  /*9700*/  IMAD.MOV.U32 R7, RZ, RZ, -0x1 ;  /* 0xffffffffff077424 */ /* 0x000fe400078e00ff */
[----:B------:R-:W-:Y:S01]  /*9710*/  ISETP.NE.AND.EX P0, PT, R25, RZ, PT, P0 ;  /* 0x000000ff1900720c */ /* 0x000fe20003f05300 */
[----:B------:R1:W2:Y:S01]  /*9720*/  F2I.U32.TRUNC.NTZ R13, R6 ;  /* 0x00000006000d7305 */ /* 0x0002a2000020f000 */
[----:B------:R-:W2:Y:S01]  /*9730*/  LDC R15, c[0x0][0x148] ;  /* 0x00005200ff0f7b82 */ /* 0x000ea20000000800 */
[----:B0-----:R-:W-:-:S02]  /*9740*/  SHF.R.U64 R12, R4, R8, R5 ;  /* 0x00000008040c7219 */ /* 0x001fc40000001205 */
[----:B------:R-:W-:-:S05]  /*9750*/  SHF.R.U32.HI R5, RZ, R8, R5 ;  /* 0x00000008ff057219 */ /* 0x000fca0000011605 */
[----:B------:R-:W0:Y:S01]  /*9760*/  LDC R16, c[0x0][0x600] ;  /* 0x00018000ff107b82 */ /* 0x000e220000000800 */
[-CC-:B-1----:R-:W-:Y:S02]  /*9770*/  SHF.R.U64 R10, R12, R20.reuse, R5.reuse ;  /* 0x000000140c0a7219 */ /* 0x182fe40000001205 */
[----:B------:R-:W-:-:S05]  /*9780*/  SHF.R.U32.HI R5, RZ, R20, R5 ;  /* 0x00000014ff057219 */ /* 0x000fca0000011605 */
[----:B------:R-:W1:Y:S01]  /*9790*/  LDC R21, c[0x0][0x648] ;  /* 0x00019200ff157b82 */ /* 0x000e620000000800 */
[-CC-:B----4-:R-:W-:Y:S02]  /*97a0*/  SHF.R.U64 R14, R10, R22.reuse, R5.reuse ;  /* 0x000000160a0e7219 */ /* 0x190fe40000001205 */
[-C--:B------:R-:W-:Y:S02]  /*97b0*/  SHF.L.U32 R7, R7, R22.reuse, RZ ;  /* 0x0000001607077219 */ /* 0x080fe400000006ff */
[-C--:B------:R-:W-:Y:S01]  /*97c0*/  SHF.R.U32.HI R5, RZ, R22.reuse, R5 ;  /* 0x00000016ff057219 */ /* 0x080fe20000011605 */
[----:B------:R-:W-:Y:S01]  /*97d0*/  IMAD.MOV.U32 R4, RZ, RZ, R14 ;  /* 0x000000ffff047224 */ /* 0x000fe200078e000e */
[----:B------:R-:W-:Y:S01]  /*97e0*/  SHF.L.U32 R36, R9, R22, RZ ;  /* 0x0000001609247219 */ /* 0x000fe200000006ff */
[----:B------:R-:W4:Y:S01]  /*97f0*/  LDC R23, c[0x0][0x638] ;  /* 0x00018e00ff177b82 */ /* 0x000f220000000800 */
[----:B------:R-:W-:-:S07]  /*9800*/  LOP3.LUT R19, RZ, R7, RZ, 0x33, !PT ;  /* 0x00000007ff137212 */ /* 0x000fce00078e33ff */
[----:B------:R-:W0:Y:S01]  /*9810*/  LDC R26, c[0x0][0x610] ;  /* 0x00018400ff1a7b82 */ /* 0x000e220000000800 */
[----:B------:R-:W-:Y:S05]  /*9820*/  @!P0 BRA `(.L_x_197) ;  /* 0x0000000000288947 */ /* 0x000fea0003800000 */
[----:B------:R-:W5:Y:S02]  /*9830*/  LDC R9, c[0x0][0x64c] ;  /* 0x00019300ff097b82 */ /* 0x000f640000000800 */
[----:B-----5:R-:W-:-:S05]  /*9840*/  IADD3 R9, P0, R14, R9, RZ ;  /* 0x000000090e097210 */ /* 0x020fca0007f1e0ff */
        /* <DEDUP_REMOVED lines=8> */
.L_x_197:
[----:B-1----:R-:W-:Y:S01]  /*98d0*/  SHF.R.U64 R4, R4, R21, R5 ;  /* 0x0000001504047219 */ /* 0x002fe20000001205 */
[----:B0-----:R-:W-:Y:S01]  /*98e0*/  VIADD R7, R16, 0xffffffff ;  /* 0xffffffff10077836 */ /* 0x001fe20000000000 */
[----:B------:R-:W-:Y:S01]  /*98f0*/  LOP3.LUT R9, R10, R19, RZ, 0xc0, !PT ;  /* 0x000000130a097212 */ /* 0x000fe200078ec0ff */
[----:B--2---:R-:W-:Y:S01]  /*9900*/  IMAD.MOV R13, RZ, RZ, -R13 ;  /* 0x000000ffff0d7224 */ /* 0x004fe200078e0a0d */
[----:B------:R-:W-:Y:S01]  /*9910*/  R2UR UR14, R27 ;  /* 0x000000001b0e72ca */ /* 0x000fe200000e0000 */
[----:B------:R-:W-:Y:S01]  /*9920*/  IMAD.MOV R5, RZ, RZ, -R4 ;  /* 0x000000ffff057224 */ /* 0x000fe200078e0a04 */
[----:B------:R-:W-:Y:S01]  /*9930*/  LOP3.LUT R7, R12, R7, RZ, 0xc0, !PT ;  /* 0x000000070c077212 */ /* 0x000fe200078ec0ff */
[----:B------:R-:W-:Y:S02]  /*9940*/  IMAD R36, R36, R4, R9 ;  /* 0x0000000424247224 */ /* 0x000fe400078e0209 */
[----:B------:R-:W-:Y:S02]  /*9950*/  @P4 IMAD R17, R15, R13, R18 ;  /* 0x0000000d0f114224 */ /* 0x000fe400078e0212 */
[----:B----4-:R-:W-:-:S02]  /*9960*/  IMAD R4, R5, R23, R14 ;  /* 0x0000001705047224 */ /* 0x010fc400078e020e */
[----:B------:R-:W-:Y:S02]  /*9970*/  IMAD R36, R36, R26, R17 ;  /* 0x0000001a24247224 */ /* 0x000fe400078e0211 */
[----:B------:R-:W-:Y:S02]  /*9980*/  IMAD R7, R4, R16, R7 ;  /* 0x0000001004077224 */ /* 0x000fe400078e0207 */
[----:B------:R-:W-:-:S03]  /*9990*/  IMAD.MOV.U32 R4, RZ, RZ, 0x1 ;  /* 0x00000001ff047424 */ /* 0x000fc600078e00ff */
[----:B------:R-:W-:Y:S02]  /*99a0*/  SEL R5, R7, R36, !P4 ;  /* 0x0000002407057207 */ /* 0x000fe40006000000 */
[----:B------:R-:W-:-:S07]  /*99b0*/  SEL R36, R36, R7, !P4 ;  /* 0x0000000724247207 */ /* 0x000fce0006000000 */
.L_x_195:
[----:B------:R-:W-:Y:S01]  /*99c0*/  LOP3.LUT P0, RZ, R4, 0xff, RZ, 0xc0, !PT ;  /* 0x000000ff04ff7812 */ /* 0x000fe2000780c0ff */
[----:B------:R-:W-:-:S12]  /*99d0*/  IMAD.MOV.U32 R4, RZ, RZ, R36 ;  /* 0x000000ffff047224 */ /* 0x000fd800078e0024 */
[----:B------:R-:W-:Y:S05]  /*99e0*/  @P0 BRA `(.L_x_198) ;  /* 0xffffff7800280947 */ /* 0x000fea000383ffff */
[----:B------:R-:W-:Y:S05]  /*99f0*/  EXIT ;  /* 0x000000000000794d */ /* 0x000fea0003800000 */
.L_x_4:
[----:B0-----:R-:W-:Y:S01]  /*9a00*/  ULDC.64 UR4, c[0x0][0x650] ;  /* 0x0001940000047ab9 */ /* 0x001fe20000000a00 */
[----:B------:R-:W-:Y:S01]  /*9a10*/  PRMT R4, RZ, 0x7610, R4 ;  /* 0x00007610ff047816 */ /* 0x000fe20000000004 */
[----:B------:R-:W-:Y:S01]  /*9a20*/  IMAD.MOV.U32 R5, RZ, RZ, -0x1 ;  /* 0xffffffffff057424 */ /* 0x000fe200078e00ff */
[----:B------:R-:W-:Y:S01]  /*9a30*/  ISETP.GE.U32.AND P0, PT, R2, UR4, PT ;  /* 0x0000000402007c0c */ /* 0x000fe2000bf06070 */
[----:B------:R-:W-:Y:S02]  /*9a40*/  IMAD.MOV.U32 R9, RZ, RZ, -0x1 ;  /* 0xffffffffff097424 */ /* 0x000fe400078e00ff */
        /* <DEDUP_REMOVED lines=21> */
.L_x_200:
[--C-:B------:R-:W-:Y:S01]  /*9ba0*/  SHF.R.U64 R14, R12, R16, R13.reuse ;  /* 0x000000100c0e7219 */ /* 0x100fe2000000120d */
[----:B------:R-:W0:Y:S01]  /*9bb0*/  LDC R20, c[0x0][0x618] ;  /* 0x00018600ff147b82 */ /* 0x000e220000000800 */
[----:B------:R-:W-:Y:S01]  /*9bc0*/  I2FP.F32.U32 R5, R6 ;  /* 0x0000000600057245 */ /* 0x000fe20000201000 */
[----:B------:R-:W-:Y:S01]  /*9bd0*/  ULDC UR4, c[0x0][0x150] ;  /* 0x0000540000047ab9 */ /* 0x000fe20000000800 */
[----:B------:R-:W-:Y:S02]  /*9be0*/  SHF.R.U32.HI R4, RZ, R16, R13 ;  /* 0x00000010ff047219 */ /* 0x000fe4000001160d */
[----:B------:R-:W-:Y:S01]  /*9bf0*/  IADD3 R7, P0, RZ, -R14, RZ ;  /* 0x8000000eff077210 */ /* 0x000fe20007f1e0ff */
[----:B------:R-:W-:Y:S01]  /*9c00*/  FMUL R11, R5, UR4 ;  /* 0x00000004050b7c20 */ /* 0x000fe20008400000 */
[----:B------:R-:W-:Y:S01]  /*9c10*/  ULDC UR4, c[0x0][0x154] ;  /* 0x0000550000047ab9 */ /* 0x000fe20000000800 */
[----:B------:R-:W1:Y:S02]  /*9c20*/  LDC.64 R22, c[0x0][0x640] ;  /* 0x00019000ff167b82 */ /* 0x000e640000000a00 */
[----:B------:R-:W-:-:S02]  /*9c30*/  IMAD.X R9, RZ, RZ, ~R4, P0 ;  /* 0x000000ffff097224 */ /* 0x000fc400000e0e04 */
[----:B------:R-:W2:Y:S01]  /*9c40*/  F2I.U32.TRUNC.NTZ R11, R11 ;  /* 0x0000000b000b7305 */ /* 0x000ea2000020f000 */
[----:B------:R-:W-:-:S03]  /*9c50*/  IMAD.WIDE.U32 R4, R7, R18, R2 ;  /* 0x0000001207047225 */ /* 0x000fc600078e0002 */
[----:B------:R-:W3:Y:S01]  /*9c60*/  LDC R13, c[0x0][0x144] ;  /* 0x00005100ff0d7b82 */ /* 0x000ee20000000800 */
[----:B------:R-:W-:-:S04]  /*9c70*/  IMAD R10, R9, R18, RZ ;  /* 0x00000012090a7224 */ /* 0x000fc800078e02ff */
[----:B------:R-:W-:Y:S02]  /*9c80*/  IMAD R7, R7, R19, R10 ;  /* 0x0000001307077224 */ /* 0x000fe400078e020a */
[----:B------:R-:W-:Y:S01]  /*9c90*/  IMAD.MOV.U32 R10, RZ, RZ, -0x1 ;  /* 0xffffffffff0a7424 */ /* 0x000fe200078e00ff */
[----:B------:R-:W4:Y:S01]  /*9ca0*/  LDC R16, c[0x0][0x608] ;  /* 0x00018200ff107b82 */ /* 0x000f220000000800 */
[----:B------:R-:W-:Y:S01]  /*9cb0*/  IMAD.IADD R5, R5, 0x1, R7 ;  /* 0x0000000105057824 */ /* 0x000fe200078e0207 */
[----:B------:R-:W-:-:S04]  /*9cc0*/  I2FP.F32.U32 R7, R8 ;  /* 0x0000000800077245 */ /* 0x000fc80000201000 */
[-C--:B0-----:R-:W-:Y:S01]  /*9cd0*/  SHF.R.U64 R12, R4, R20.reuse, R5 ;  /* 0x00000014040c7219 */ /* 0x081fe20000001205 */
[----:B--2---:R-:W-:Y:S01]  /*9ce0*/  IMAD.MOV R4, RZ, RZ, -R11 ;  /* 0x000000ffff047224 */ /* 0x004fe200078e0a0b */
[----:B------:R-:W0:Y:S01]  /*9cf0*/  LDC R9, c[0x0][0x658] ;  /* 0x00019600ff097b82 */ /* 0x000e220000000800 */
[----:B-1----:R-:W-:Y:S01]  /*9d00*/  ISETP.NE.U32.AND P0, PT, R22, RZ, PT ;  /* 0x000000ff1600720c */ /* 0x002fe20003f05070 */
[----:B------:R-:W-:Y:S01]  /*9d10*/  FMUL R7, R7, UR4 ;  /* 0x0000000407077c20 */ /* 0x000fe20008400000 */
[----:B------:R-:W-:Y:S02]  /*9d20*/  SHF.R.U32.HI R5, RZ, R20, R5 ;  /* 0x00000014ff057219 */ /* 0x000fe40000011605 */
[----:B------:R-:W-:-:S03]  /*9d30*/  ISETP.NE.AND.EX P0, PT, R23, RZ, PT, P0 ;  /* 0x000000ff1700720c */ /* 0x000fc60003f05300 */
[----:B------:R-:W1:Y:S01]  /*9d40*/  LDC R19, c[0x0][0x148] ;  /* 0x00005200ff137b82 */ /* 0x000e620000000800 */
[----:B---3--:R-:W-:Y:S02]  /*9d50*/  IMAD R20, R13, R4, R6 ;  /* 0x000000040d147224 */ /* 0x008fe400078e0206 */
[----:B------:R-:W-:-:S05]  /*9d60*/  IMAD.MOV.U32 R6, RZ, RZ, 0x1 ;  /* 0x00000001ff067424 */ /* 0x000fca00078e00ff */
[----:B------:R-:W2:Y:S01]  /*9d70*/  LDC R18, c[0x0][0x600] ;  /* 0x00018000ff127b82 */ /* 0x000ea20000000800 */
[-CC-:B----4-:R-:W-:Y:S02]  /*9d80*/  SHF.R.U64 R15, R12, R16.reuse, R5.reuse ;  /* 0x000000100c0f7219 */ /* 0x190fe40000001205 */
[----:B------:R-:W-:Y:S02]  /*9d90*/  SHF.R.U32.HI R4, RZ, R16, R5 ;  /* 0x00000010ff047219 */ /* 0x000fe40000011605 */
[----:B------:R3:W4:Y:S03]  /*9da0*/  F2I.U32.TRUNC.NTZ R16, R7 ;  /* 0x0000000700107305 */ /* 0x000726000020f000 */
[----:B------:R-:W1:Y:S01]  /*9db0*/  LDC R21, c[0x0][0x648] ;  /* 0x00019200ff157b82 */ /* 0x000e620000000800 */
[-C--:B0-----:R-:W-:Y:S02]  /*9dc0*/  SHF.R.U64 R17, R15, R9.reuse, R4 ;  /* 0x000000090f117219 */ /* 0x081fe40000001204 */
[----:B------:R-:W-:-:S02]  /*9dd0*/  SHF.L.U32 R10, R10, R9, RZ ;  /* 0x000000090a0a7219 */ /* 0x000fc400000006ff */
[-C--:B------:R-:W-:Y:S01]  /*9de0*/  SHF.R.U32.HI R5, RZ, R9.reuse, R4 ;  /* 0x00000009ff057219 */ /* 0x080fe20000011604 */
[----:B------:R-:W-:Y:S01]  /*9df0*/  IMAD.MOV.U32 R4, RZ, RZ, R17 ;  /* 0x000000ffff047224 */ /* 0x000fe200078e0011 */
[----:B------:R-:W-:Y:S01]  /*9e00*/  SHF.L.U32 R25, R6, R9, RZ ;  /* 0x0000000906197219 */ /* 0x000fe200000006ff */
[----:B------:R-:W0:Y:S01]  /*9e10*/  LDC R24, c[0x0][0x638] ;  /* 0x00018e00ff187b82 */ /* 0x000e220000000800 */
[----:B------:R-:W-:-:S07]  /*9e20*/  LOP3.LUT R26, RZ, R10, RZ, 0x33, !PT ;  /* 0x0000000aff1a7212 */ /* 0x000fce00078e33ff */
[----:B------:R-:W0:Y:S01]  /*9e30*/  LDC R27, c[0x0][0x610] ;  /* 0x00018400ff1b7b82 */ /* 0x000e220000000800 */
[----:B---34-:R-:W-:Y:S05]  /*9e40*/  @!P0 BRA `(.L_x_201) ;  /* 0x0000000000288947 */ /* 0x018fea0003800000 */
[----:B------:R-:W3:Y:S02]  /*9e50*/  LDC R4, c[0x0][0x64c] ;  /* 0x00019300ff047b82 */ /* 0x000ee40000000800 */
[----:B---3--:R-:W-:-:S05]  /*9e60*/  IADD3 R9, P0, R17, R4, RZ ;  /* 0x0000000411097210 */ /* 0x008fca0007f1e0ff */
        /* <DEDUP_REMOVED lines=8> */
.L_x_201:
[----:B-1----:R-:W-:Y:S01]  /*9ef0*/  SHF.R.U64 R5, R4, R21, R5 ;  /* 0x0000001504057219 */ /* 0x002fe20000001205 */
[----:B--2---:R-:W-:Y:S01]  /*9f00*/  VIADD R7, R18, 0xffffffff ;  /* 0xffffffff12077836 */ /* 0x004fe20000000000 */
[----:B------:R-:W-:Y:S01]  /*9f10*/  LOP3.LUT R4, R15, R26, RZ, 0xc0, !PT ;  /* 0x0000001a0f047212 */ /* 0x000fe200078ec0ff */
[----:B------:R-:W-:Y:S02]  /*9f20*/  IMAD.MOV R16, RZ, RZ, -R16 ;  /* 0x000000ffff107224 */ /* 0x000fe400078e0a10 */
[----:B------:R-:W-:Y:S01]  /*9f30*/  IMAD.MOV R6, RZ, RZ, -R5 ;  /* 0x000000ffff067224 */ /* 0x000fe200078e0a05 */
[----:B------:R-:W-:Y:S01]  /*9f40*/  LOP3.LUT R7, R12, R7, RZ, 0xc0, !PT ;  /* 0x000000070c077212 */ /* 0x000fe200078ec0ff */
[----:B------:R-:W-:Y:S02]  /*9f50*/  IMAD R5, R25, R5, R4 ;  /* 0x0000000519057224 */ /* 0x000fe400078e0204 */
[----:B------:R-:W-:Y:S02]  /*9f60*/  @P4 IMAD R20, R19, R16, R8 ;  /* 0x0000001013144224 */ /* 0x000fe400078e0208 */
[----:B0-----:R-:W-:-:S02]  /*9f70*/  IMAD R4, R6, R24, R17 ;  /* 0x0000001806047224 */ /* 0x001fc400078e0211 */
[----:B------:R-:W-:Y:S02]  /*9f80*/  IMAD R5, R5, R27, R20 ;  /* 0x0000001b05057224 */ /* 0x000fe400078e0214 */
[----:B------:R-:W-:Y:S02]  /*9f90*/  IMAD R6, R4, R18, R7 ;  /* 0x0000001204067224 */ /* 0x000fe400078e0207 */
[----:B------:R-:W-:Y:S02]  /*9fa0*/  IMAD.MOV.U32 R8, RZ, RZ, 0x1 ;  /* 0x00000001ff087424 */ /* 0x000fe400078e00ff */
[----:B------:R-:W-:Y:S01]  /*9fb0*/  IMAD.MOV.U32 R13, RZ, RZ, R14 ;  /* 0x000000ffff0d7224 */ /* 0x000fe200078e000e */
[----:B------:R-:W-:Y:S02]  /*9fc0*/  SEL R9, R6, R5, !P4 ;  /* 0x0000000506097207 */ /* 0x000fe40006000000 */
[----:B------:R-:W-:Y:S02]  /*9fd0*/  PRMT R4, R8, 0x7610, R4 ;  /* 0x0000761008047816 */ /* 0x000fe40000000004 */
[----:B------:R-:W-:-:S07]  /*9fe0*/  SEL R5, R5, R6, !P4 ;  /* 0x0000000605057207 */ /* 0x000fce0006000000 */
.L_x_199:
[----:B------:R-:W-:-:S08]  /*9ff0*/  NOP ;  /* 0x0000000000007918 */ /* 0x000fd00000000000 */
[----:B------:R-:W0:-:S00]  /*a000*/  USETMAXREG.DEALLOC.CTAPOOL 0x28 ;  /* 0x00000028000079c8 */ /* 0x000e0000080e0500 */
[----:B------:R-:W-:-:S13]  /*a010*/  ISETP.NE.AND P0, PT, RZ, UR6, PT ;  /* 0x00000006ff007c0c */ /* 0x000fda000bf05270 */
[----:B------:R-:W-:Y:S05]  /*a020*/  @P0 EXIT ;  /* 0x000000000000094d */ /* 0x000fea0003800000 */
[----:B0-----:R-:W-:Y:S01]  /*a030*/  LOP3.LUT P0, RZ, R4, 0xff, RZ, 0xc0, !PT ;  /* 0x000000ff04ff7812 */ /* 0x001fe2000780c0ff */
[----:B------:R-:W-:Y:S02]  /*a040*/  IMAD.MOV.U32 R10, RZ, RZ, 0x1 ;  /* 0x00000001ff0a7424 */ /* 0x000fe400078e00ff */
[----:B------:R-:W-:-:S10]  /*a050*/  IMAD.MOV.U32 R11, RZ, RZ, RZ ;  /* 0x000000ffff0b7224 */ /* 0x000fd400078e00ff */
[----:B------:R-:W-:Y:S05]  /*a060*/  @!P0 BRA `(.L_x_202) ;  /* 0x0000000c00348947 */ /* 0x000fea0003800000 */
[----:B------:R-:W-:Y:S01]  /*a070*/  ULDC UR4, c[0x0][0x28c] ;  /* 0x0000a30000047ab9 */ /* 0x000fe20000000800 */
[----:B------:R-:W-:Y:S01]  /*a080*/  ULDC UR5, c[0x0][0x600] ;  /* 0x0001800000057ab9 */ /* 0x000fe20000000800 */
[----:B------:R-:W-:Y:S01]  /*a090*/  UIADD3 UR11, UR4, 0x1f, URZ ;  /* 0x0000001f040b7890 */ /* 0x000fe2000fffe03f */
[C---:B------:R-:W-:Y:S01]  /*a0a0*/  LOP3.LUT P2, RZ, R0.reuse, 0x7f, RZ, 0xc0, !PT ;  /* 0x0000007f00ff7812 */ /* 0x040fe2000784c0ff */
[----:B------:R-:W-:Y:S01]  /*a0b0*/  ULDC UR6, c[0x0][0x658] ;  /* 0x0001960000067ab9 */ /* 0x000fe20000000800 */
[----:B------:R-:W-:Y:S01]  /*a0c0*/  UMOV UR9, 0xffffffff ;  /* 0xffffffff00097882 */ /* 0x000fe20000000000 */
[----:B------:R-:W-:Y:S01]  /*a0d0*/  UMOV UR12, 0x1 ;  /* 0x00000001000c7882 */ /* 0x000fe20000000000 */
[----:B------:R-:W-:Y:S01]  /*a0e0*/  UIADD3 UR4, UR5, -0x1, URZ ;  /* 0xffffffff05047890 */ /* 0x000fe2000fffe03f */
[----:B------:R-:W-:Y:S01]  /*a0f0*/  LOP3.LUT P0, RZ, R0, 0x1f, RZ, 0xc0, !PT ;  /* 0x0000001f00ff7812 */ /* 0x000fe2000780c0ff */
[----:B------:R-:W-:Y:S01]  /*a100*/  USHF.L.U32 UR10, UR9, UR6, URZ ;  /* 0x00000006090a7299 */ /* 0x000fe2000800063f */
[----:B------:R-:W-:Y:S01]  /*a110*/  BSSY B0, `(.L_x_202) ;  /* 0x00000c2000007945 */ /* 0x000fe20003800000 */
[----:B------:R-:W-:Y:S01]  /*a120*/  USHF.L.U32 UR5, UR12, UR6, URZ ;  /* 0x000000060c057299 */ /* 0x000fe2000800063f */
[----:B------:R-:W-:Y:S01]  /*a130*/  PLOP3.LUT P0, PT, P0, P2, PT, 0x8a, 0x0 ;  /* 0x000000000000781c */ /* 0x000fe20000705172 */
[----:B------:R-:W-:Y:S01]  /*a140*/  USHF.R.S32.HI UR12, URZ, 0x1f, UR11 ;  /* 0x0000001f3f0c7899 */ /* 0x000fe2000801140b */
[----:B------:R-:W-:Y:S01]  /*a150*/  IMAD.MOV.U32 R0, RZ, RZ, 0x1 ;  /* 0x00000001ff007424 */ /* 0x000fe200078e00ff */
[----:B------:R-:W-:Y:S01]  /*a160*/  ULDC UR8, c[0x0][0xc] ;  /* 0x0000030000087ab9 */ /* 0x000fe20000000800 */
[----:B------:R-:W-:Y:S01]  /*a170*/  ULDC UR9, c[0x0][0x10] ;  /* 0x0000040000097ab9 */ /* 0x000fe20000000800 */
[----:B------:R-:W-:Y:S01]  /*a180*/  ULEA.HI UR12, UR12, UR11, URZ, 0x5 ;  /* 0x0000000b0c0c7291 */ /* 0x000fe2000f8f283f */
[----:B------:R-:W-:Y:S01]  /*a190*/  IMAD.MOV.U32 R10, RZ, RZ, 0x1 ;  /* 0x00000001ff0a7424 */ /* 0x000fe200078e00ff */
[----:B------:R-:W-:Y:S01]  /*a1a0*/  UIMAD.WIDE.U32 UR8, UR8, UR9, URZ ;  /* 0x00000009080872a5 */ /* 0x000fe2000f8e003f */
[----:B------:R-:W-:Y:S01]  /*a1b0*/  IMAD.MOV.U32 R11, RZ, RZ, RZ ;  /* 0x000000ffff0b7224 */ /* 0x000fe200078e00ff */
[----:B------:R-:W-:-:S02]  /*a1c0*/  ULOP3.LUT UR6, URZ, UR10, URZ, 0x33, !UPT ;  /* 0x0000000a3f067292 */ /* 0x000fc4000f8e333f */
[----:B------:R-:W-:Y:S01]  /*a1d0*/  USHF.R.S32.HI UR19, URZ, 0x5, UR12 ;  /* 0x000000053f137899 */ /* 0x000fe2000801140c */
[----:B------:R-:W-:Y:S01]  /*a1e0*/  ULDC UR10, c[0x0][0x14] ;  /* 0x00000500000a7ab9 */ /* 0x000fe20000000800 */
[----:B------:R-:W-:Y:S02]  /*a1f0*/  ULOP3.LUT UR26, UR7, 0x2, URZ, 0xfc, !UPT ;  /* 0x00000002071a7892 */ /* 0x000fe4000f8efc3f */
[----:B------:R-:W-:Y:S02]  /*a200*/  UIMAD.WIDE.U32 UR22, UR8, UR10, URZ ;  /* 0x0000000a081672a5 */ /* 0x000fe4000f8e003f */
[----:B------:R-:W-:Y:S02]  /*a210*/  UIMAD UR13, UR9, UR10, URZ ;  /* 0x0000000a090d72a4 */ /* 0x000fe4000f8e023f */
[----:B------:R-:W-:Y:S02]  /*a220*/  UIADD3 UR27, UR19, 0x1, URZ ;  /* 0x00000001131b7890 */ /* 0x000fe4000fffe03f */
[----:B------:R-:W-:Y:S01]  /*a230*/  UIADD3 UR13, UR23, UR13, URZ ;  /* 0x0000000d170d7290 */ /* 0x000fe2000fffe03f */
[----:B------:R-:W-:-:S11]  /*a240*/  ULDC.64 UR24, c[0x0][0x198] ;  /* 0x0000660000187ab9 */ /* 0x000fd60000000a00 */
.L_x_214:
[----:B------:R-:W-:-:S03]  /*a250*/  UMOV UR8, 0xffffffff ;  /* 0xffffffff00087882 */ /* 0x000fc60000000000 */
[----:B------:R-:W-:Y:S05]  /*a260*/  BRA.DIV UR8, `(.L_x_203) ;  /* 0x0000001a08c07947 */ /* 0x000fea000b800000 */
[----:B------:R-:W-:-:S13]  /*a270*/  ELECT P1, URZ, PT ;  /* 0x00000000003f782f */ /* 0x000fda0003820000 */
.L_x_247:
[----:B------:R-:W0:Y:S01]  /*a280*/  LDC R4, c[0x0][0x28c] ;  /* 0x0000a300ff047b82 */ /* 0x000e220000000800 */
[----:B------:R-:W-:Y:S01]  /*a290*/  BSSY B1, `(.L_x_204) ;  /* 0x0000038000017945 */ /* 0x000fe20003800000 */
[----:B0-----:R-:W-:-:S13]  /*a2a0*/  ISETP.LT.OR P1, PT, R4, 0x1, !P1 ;  /* 0x000000010400780c */ /* 0x001fda0004f21670 */
[----:B------:R-:W-:Y:S05]  /*a2b0*/  @P1 BRA `(.L_x_205) ;  /* 0x0000000000d41947 */ /* 0x000fea0003800000 */
[----:B------:R-:W-:Y:S02]  /*a2c0*/  IMAD R8, R5, 0xc0, RZ ;  /* 0x000000c005087824 */ /* 0x000fe400078e02ff */
[----:B------:R-:W-:Y:S02]  /*a2d0*/  IMAD R9, R9, 0x50, RZ ;  /* 0x0000005009097824 */ /* 0x000fe400078e02ff */
[----:B------:R-:W-:Y:S02]  /*a2e0*/  IMAD.MOV.U32 R14, RZ, RZ, RZ ;  /* 0x000000ffff0e7224 */ /* 0x000fe400078e00ff */
[----:B------:R-:W-:Y:S02]  /*a2f0*/  IMAD.U32 R16, RZ, RZ, UR27 ;  /* 0x0000001bff107e24 */ /* 0x000fe4000f8e00ff */
[----:B------:R-:W-:Y:S02]  /*a300*/  IMAD.MOV.U32 R4, RZ, RZ, R10 ;  /* 0x000000ffff047224 */ /* 0x000fe400078e000a */
[----:B------:R-:W-:-:S07]  /*a310*/  IMAD.MOV.U32 R5, RZ, RZ, R11 ;  /* 0x000000ffff057224 */ /* 0x000fce00078e000b */
.L_x_209:
[----:B------:R-:W0:Y:S01]  /*a320*/  S2R R7, SR_CgaCtaId ;  /* 0x0000000000077919 */ /* 0x000e220000008800 */
[----:B------:R-:W-:-:S04]  /*a330*/  MOV R6, 0x400 ;  /* 0x0000040000067802 */ /* 0x000fc80000000f00 */
[----:B0-----:R-:W-:Y:S02]  /*a340*/  LEA R12, R7, R6, 0x18 ;  /* 0x00000006070c7211 */ /* 0x001fe400078ec0ff */
[----:B------:R-:W-:Y:S01]  /*a350*/  SHF.L.U32 R6, R4, 0x1f, RZ ;  /* 0x0000001f04067819 */ /* 0x000fe200000006ff */
[----:B------:R-:W0:Y:S02]  /*a360*/  @!P2 LDC R7, c[0x0][0x500] ;  /* 0x00014000ff07ab82 */ /* 0x000e240000000800 */
[----:B------:R-:W-:-:S04]  /*a370*/  IMAD R15, R5, 0x8, R12 ;  /* 0x00000008050f7824 */ /* 0x000fc800078e020c */
[----:B------:R-:W1:Y:S02]  /*a380*/  SYNCS.PHASECHK.TRANS64.TRYWAIT P1, [R15+URZ+0xd0], R6 ;  /* 0x0000d0060f0075a7 */ /* 0x000e64000802017f */
[----:B-1----:R-:W-:Y:S05]  /*a390*/  @!P1 BRA `(.L_x_206) ;  /* 0x0000001800949947 */ /* 0x002fea0003800000 */
.L_x_248:
[----:B------:R-:W-:Y:S01]  /*a3a0*/  UPRMT UR8, UR26, 0x9910, URZ ;  /* 0x000099101a087896 */ /* 0x000fe2000800003f */
[----:B0-----:R0:W-:Y:S03]  /*a3b0*/  @!P2 SYNCS.ARRIVE.TRANS64 RZ, [R15+URZ], R7 ;  /* 0x000000070fffa9a7 */ /* 0x0011e6000800003f */
[----:B------:R-:W-:-:S06]  /*a3c0*/  UISETP.NE.AND UP0, UPT, UR8, 0x2, UPT ;  /* 0x000000020800788c */ /* 0x000fcc000bf05270 */
[----:B------:R-:W-:-:S13]  /*a3d0*/  PLOP3.LUT P1, PT, PT, PT, UP0, 0x80, 0x0 ;  /* 0x000000000000781c */ /* 0x000fda0003f2f008 */
[----:B0-----:R-:W-:Y:S05]  /*a3e0*/  @P1 BRA `(.L_x_207) ;  /* 0x0000000000041947 */ /* 0x001fea0003800000 */
[----:B------:R-:W-:Y:S01]  /*a3f0*/  BPT.TRAP 0x1 ;  /* 0x000000040000795c */ /* 0x000fe20000300000 */
.L_x_207:
[----:B------:R-:W-:Y:S05]  /*a400*/  @P0 BRA `(.L_x_208) ;  /* 0x0000000000040947 */ /* 0x000fea0003800000 */
[----:B------:R-:W-:Y:S01]  /*a410*/  BPT.TRAP 0x1 ;  /* 0x000000040000795c */ /* 0x000fe20000300000 */
.L_x_208:
[C-C-:B-1----:R-:W-:Y:S01]  /*a420*/  IMAD R6, R5.reuse, 0x1800, R12.reuse ;  /* 0x0000180005067824 */ /* 0x142fe200078e020c */
[----:B------:R-:W-:Y:S01]  /*a430*/  R2UR UR20, R8 ;  /* 0x00000000081472ca */ /* 0x000fe200000e0000 */
[----:B------:R-:W-:Y:S01]  /*a440*/  IMAD R12, R5, 0xa00, R12 ;  /* 0x00000a00050c7824 */ /* 0x000fe200078e020c */
[----:B------:R-:W-:Y:S01]  /*a450*/  R2UR UR9, R15 ;  /* 0x000000000f0972ca */ /* 0x000fe200000e0000 */
[----:B------:R-:W-:Y:S01]  /*a460*/  VIADD R16, R16, 0xffffffff ;  /* 0xffffffff10107836 */ /* 0x000fe20000000000 */
[----:B------:R-:W-:Y:S01]  /*a470*/  R2UR UR8, R6 ;  /* 0x00000000060872ca */ /* 0x000fe200000e0000 */
[----:B------:R-:W-:Y:S01]  /*a480*/  UIADD3 UR14, UP0, UR24, 0xf0, URZ ;  /* 0x000000f0180e7890 */ /* 0x000fe2000ff1e03f */
[----:B------:R-:W-:Y:S01]  /*a490*/  R2UR UR11, R12 ;  /* 0x000000000c0b72ca */ /* 0x000fe200000e0000 */
[----:B------:R-:W-:Y:S01]  /*a4a0*/  UIADD3 UR28, UP1, UR24, 0x1f0, URZ ;  /* 0x000001f0181c7890 */ /* 0x000fe2000ff3e03f */
[----:B------:R-:W-:Y:S01]  /*a4b0*/  R2UR UR10, R14 ;  /* 0x000000000e0a72ca */ /* 0x000fe200000e0000 */
[----:B------:R-:W-:Y:S01]  /*a4c0*/  UIADD3.X UR15, URZ, UR25, URZ, UP0, !UPT ;  /* 0x000000193f0f7290 */ /* 0x000fe200087fe43f */
[----:B------:R-:W-:Y:S01]  /*a4d0*/  R2UR UR12, R13 ;  /* 0x000000000d0c72ca */ /* 0x000fe200000e0000 */
[----:B------:R-:W-:Y:S01]  /*a4e0*/  VIADD R5, R5, 0x1 ;  /* 0x0000000105057836 */ /* 0x000fe20000000000 */
[----:B------:R-:W-:Y:S01]  /*a4f0*/  R2UR UR21, R9 ;  /* 0x00000000091572ca */ /* 0x000fe200000e0000 */
[----:B------:R-:W-:Y:S01]  /*a500*/  UIADD3.X UR29, URZ, UR25, URZ, UP1, !UPT ;  /* 0x000000193f1d7290 */ /* 0x000fe20008ffe43f */
[----:B------:R-:W-:Y:S01]  /*a510*/  ISETP.GT.AND P3, PT, R16, 0x1, PT ;  /* 0x000000011000780c */ /* 0x000fe20003f64270 */
[----:B------:R-:W-:Y:S01]  /*a520*/  UMOV UR16, 0x0 ;  /* 0x0000000000107882 */ /* 0x000fe20000000000 */
[----:B------:R-:W-:Y:S01]  /*a530*/  UMOV UR17, 0x10000000 ;  /* 0x1000000000117882 */ /* 0x000fe20000000000 */
[----:B------:R-:W-:Y:S01]  /*a540*/  UIADD3 UR8, UR8, 0x280, URZ ;  /* 0x0000028008087890 */ /* 0x000fe2000fffe03f */
[----:B------:R-:W-:Y:S01]  /*a550*/  ISETP.NE.AND P1, PT, R5, 0x1a, PT ;  /* 0x0000001a0500780c */ /* 0x000fe20003f25270 */
[----:B------:R-:W-:Y:S01]  /*a560*/  UIADD3 UR18, UR11, 0x27280, URZ ;  /* 0x000272800b127890 */ /* 0x000fe2000fffe03f */
[----:B------:R-:W-:-:S02]  /*a570*/  VIADD R14, R14, 0x20 ;  /* 0x000000200e0e7836 */ /* 0x000fc40000000000 */
[----:B------:R-:W-:Y:S01]  /*a580*/  UMOV UR11, UR20 ;  /* 0x00000014000b7c82 */ /* 0x000fe20008000000 */
[----:B------:R-:W-:Y:S02]  /*a590*/  SEL R7, RZ, 0x1, P1 ;  /* 0x00000001ff077807 */ /* 0x000fe40000800000 */
[----:B------:R-:W-:Y:S01]  /*a5a0*/  SEL R5, R5, RZ, P1 ;  /* 0x000000ff05057207 */ /* 0x000fe20000800000 */
[----:B------:R0:W-:Y:S01]  /*a5b0*/  UTMALDG.3D [UR8], [UR14], desc[UR16] ;  /* 0x000010080e0075b4 */ /* 0x0001e20008011000 */
[----:B------:R-:W-:Y:S01]  /*a5c0*/  LOP3.LUT R4, R4, R7, RZ, 0x3c, !PT ;  /* 0x0000000704047212 */ /* 0x000fe200078e3cff */
[----:B0-----:R-:W-:Y:S01]  /*a5d0*/  UMOV UR8, UR18 ;  /* 0x0000001200087c82 */ /* 0x001fe20008000000 */
[----:B------:R-:W-:Y:S02]  /*a5e0*/  UMOV UR11, UR21 ;  /* 0x00000015000b7c82 */ /* 0x000fe40008000000 */
[----:B------:R0:W-:Y:S02]  /*a5f0*/  UTMALDG.3D [UR8], [UR28], desc[UR16] ;  /* 0x000010081c0075b4 */ /* 0x0001e40008011000 */
[----:B0-----:R-:W-:Y:S05]  /*a600*/  @P3 BRA `(.L_x_209) ;  /* 0xfffffffc00443947 */ /* 0x001fea000383ffff */
.L_x_205:
[----:B------:R-:W-:Y:S05]  /*a610*/  BSYNC B1 ;  /* 0x0000000000017941 */ /* 0x000fea0003800000 */
.L_x_204:
[----:B------:R-:W-:Y:S01]  /*a620*/  LOP3.LUT P5, RZ, R0, 0xff, RZ, 0xc0, !PT ;  /* 0x000000ff00ff7812 */ /* 0x000fe200078ac0ff */
[----:B------:R-:W-:Y:S01]  /*a630*/  VIADD R0, R11, UR19 ;  /* 0x000000130b007c36 */ /* 0x000fe20008000000 */
[----:B------:R-:W-:Y:S01]  /*a640*/  ULDC.64 UR8, c[0x0][0x650] ;  /* 0x0001940000087ab9 */ /* 0x000fe20000000a00 */
[----:B------:R-:W-:Y:S01]  /*a650*/  IMAD.U32 R7, RZ, RZ, UR19 ;  /* 0x00000013ff077e24 */ /* 0x000fe2000f8e00ff */
[----:B------:R-:W-:Y:S01]  /*a660*/  UISETP.GE.U32.AND UP0, UPT, UR19, 0x1a, UPT ;  /* 0x0000001a1300788c */ /* 0x000fe2000bf06070 */
[----:B------:R-:W-:Y:S01]  /*a670*/  BSSY B1, `(.L_x_210) ;  /* 0x0000069000017945 */ /* 0x000fe20003800000 */
[----:B------:R-:W-:Y:S01]  /*a680*/  ISETP.GT.U32.AND P1, PT, R0, 0x19, PT ;  /* 0x000000190000780c */ /* 0x000fe20003f24070 */
[----:B------:R-:W-:Y:S02]  /*a690*/  IMAD.MOV.U32 R9, RZ, RZ, -0x1 ;  /* 0xffffffffff097424 */ /* 0x000fe400078e00ff */
[----:B------:R-:W-:Y:S01]  /*a6a0*/  IMAD.MOV.U32 R13, RZ, RZ, -0x1 ;  /* 0xffffffffff0d7424 */ /* 0x000fe200078e00ff */
[----:B------:R-:W-:-:S02]  /*a6b0*/  ISETP.LT.U32.AND P1, PT, R7, 0x1a, P1 ;  /* 0x0000001a0700780c */ /* 0x000fc40000f21070 */
[----:B------:R-:W-:Y:S01]  /*a6c0*/  PLOP3.LUT P3, PT, PT, PT, UP0, 0x80, 0x0 ;  /* 0x000000000000781c */ /* 0x000fe20003f6f008 */
[----:B------:R-:W0:Y:S01]  /*a6d0*/  @P5 S2R R5, SR_CgaCtaId ;  /* 0x0000000000055919 */ /* 0x000e220000008800 */
[----:B------:R-:W-:-:S04]  /*a6e0*/  @P5 MOV R4, 0x400 ;  /* 0x0000040000045802 */ /* 0x000fc80000000f00 */
[----:B0-----:R-:W-:Y:S01]  /*a6f0*/  @P5 LEA R6, R5, R4, 0x18 ;  /* 0x0000000405065211 */ /* 0x001fe200078ec0ff */
[----:B------:R-:W-:-:S03]  /*a700*/  IMAD.WIDE.U32 R4, R0, 0x4ec4ec4f, RZ ;  /* 0x4ec4ec4f00047825 */ /* 0x000fc600078e00ff */
[----:B------:R0:W-:Y:S01]  /*a710*/  @P5 SYNCS.ARRIVE.TRANS64.A1T0 RZ, [R6+URZ+0x1b8], RZ ;  /* 0x0001b8ff06ff59a7 */ /* 0x0001e2000810003f */
[----:B------:R-:W-:Y:S02]  /*a720*/  IADD3 R2, P5, R2, UR22, RZ ;  /* 0x0000001602027c10 */ /* 0x000fe4000ffbe0ff */
[----:B------:R-:W-:Y:S02]  /*a730*/  SHF.R.U32.HI R7, RZ, 0x3, R5 ;  /* 0x00000003ff077819 */ /* 0x000fe40000011605 */
[----:B------:R-:W-:Y:S02]  /*a740*/  SEL R5, RZ, 0x1, !P1 ;  /* 0x00000001ff057807 */ /* 0x000fe40004800000 */
[----:B------:R-:W-:Y:S01]  /*a750*/  IADD3.X R3, R3, UR13, RZ, P5, !PT ;  /* 0x0000000d03037c10 */ /* 0x000fe2000affe4ff */
[----:B------:R-:W-:Y:S01]  /*a760*/  IMAD R11, R7, -0x1a, R0 ;  /* 0xffffffe6070b7824 */ /* 0x000fe200078e0200 */
[----:B------:R-:W-:Y:S02]  /*a770*/  ISETP.GE.U32.AND P1, PT, R2, UR8, PT ;  /* 0x0000000802007c0c */ /* 0x000fe4000bf26070 */
[----:B------:R-:W-:Y:S01]  /*a780*/  LOP3.LUT R10, R10, R5, RZ, 0x3c, !PT ;  /* 0x000000050a0a7212 */ /* 0x000fe200078e3cff */
[----:B------:R-:W-:Y:S01]  /*a790*/  IMAD.MOV.U32 R5, RZ, RZ, -0x1 ;  /* 0xffffffffff057424 */ /* 0x000fe200078e00ff */
[----:B------:R-:W-:-:S02]  /*a7a0*/  ISETP.GE.U32.AND.EX P1, PT, R3, UR9, PT, P1 ;  /* 0x0000000903007c0c */ /* 0x000fc4000bf26110 */
[----:B------:R-:W-:Y:S02]  /*a7b0*/  @P3 LOP3.LUT R10, R10, 0x1, R7, 0x78, !PT ;  /* 0x000000010a0a3812 */ /* 0x000fe400078e7807 */
[----:B------:R-:W-:Y:S02]  /*a7c0*/  PRMT R4, RZ, 0x7610, R4 ;  /* 0x00007610ff047816 */ /* 0x000fe40000000004 */
[----:B------:R-:W-:-:S07]  /*a7d0*/  PRMT R0, RZ, 0x7610, R0 ;  /* 0x00007610ff007816 */ /* 0x000fce0000000000 */
[----:B0-----:R-:W-:Y:S05]  /*a7e0*/  @P1 BRA `(.L_x_211) ;  /* 0x0000000400441947 */ /* 0x001fea0003800000 */
[----:B------:R-:W-:Y:S01]  /*a7f0*/  ULDC.64 UR8, c[0x0][0x628] ;  /* 0x00018a0000087ab9 */ /* 0x000fe20000000a00 */
[----:B------:R-:W0:Y:S01]  /*a800*/  S2R R14, SR_CTAID.X ;  /* 0x00000000000e7919 */ /* 0x000e220000002500 */
[----:B------:R-:W-:Y:S01]  /*a810*/  ISETP.NE.U32.AND P1, PT, RZ, UR8, PT ;  /* 0x00000008ff007c0c */ /* 0x000fe2000bf25070 */
[----:B------:R-:W-:Y:S01]  /*a820*/  ULDC UR11, c[0x0][0x630] ;  /* 0x00018c00000b7ab9 */ /* 0x000fe20000000800 */
[----:B------:R-:W-:Y:S01]  /*a830*/  IMAD.MOV.U32 R4, RZ, RZ, R2 ;  /* 0x000000ffff047224 */ /* 0x000fe200078e0002 */
[----:B------:R-:W1:Y:S01]  /*a840*/  S2R R12, SR_CTAID.Y ;  /* 0x00000000000c7919 */ /* 0x000e620000002600 */
[----:B------:R-:W-:Y:S01]  /*a850*/  ISETP.NE.AND.EX P1, PT, RZ, UR9, PT, P1 ;  /* 0x00000009ff007c0c */ /* 0x000fe2000bf25310 */
[----:B------:R-:W-:-:S12]  /*a860*/  IMAD.MOV.U32 R5, RZ, RZ, R3 ;  /* 0x000000ffff057224 */ /* 0x000fd800078e0003 */
[----:B------:R-:W-:Y:S05]  /*a870*/  @!P1 BRA `(.L_x_212) ;  /* 0x0000000000289947 */ /* 0x000fea0003800000 */
[----:B------:R-:W-:Y:S02]  /*a880*/  ULDC UR10, c[0x0][0x634] ;  /* 0x00018d00000a7ab9 */ /* 0x000fe40000000800 */
[----:B------:R-:W-:-:S05]  /*a890*/  IADD3 R9, P1, R2, UR10, RZ ;  /* 0x0000000a02097c10 */ /* 0x000fca000ff3e0ff */
[----:B------:R-:W-:-:S04]  /*a8a0*/  IMAD.X R13, RZ, RZ, R3, P1 ;  /* 0x000000ffff0d7224 */ /* 0x000fc800008e0603 */
[----:B------:R-:W-:-:S04]  /*a8b0*/  IMAD.WIDE.U32 R6, R13, UR8, RZ ;  /* 0x000000080d067c25 */ /* 0x000fc8000f8e00ff */
[----:B------:R-:W-:-:S04]  /*a8c0*/  IMAD.WIDE.U32 R6, P1, R9, UR9, R6 ;  /* 0x0000000909067c25 */ /* 0x000fc8000f820006 */
[----:B------:R-:W-:-:S04]  /*a8d0*/  IMAD.WIDE.U32 R8, R9, UR8, RZ ;  /* 0x0000000809087c25 */ /* 0x000fc8000f8e00ff */
[----:B------:R-:W-:Y:S01]  /*a8e0*/  IMAD.X R5, RZ, RZ, RZ, P1 ;  /* 0x000000ffff057224 */ /* 0x000fe200008e06ff */
[----:B------:R-:W-:Y:S01]  /*a8f0*/  IADD3 RZ, P1, R9, R6, RZ ;  /* 0x0000000609ff7210 */ /* 0x000fe20007f3e0ff */
[----:B------:R-:W-:-:S04]  /*a900*/  IMAD.MOV.U32 R4, RZ, RZ, R7 ;  /* 0x000000ffff047224 */ /* 0x000fc800078e0007 */
[----:B------:R-:W-:-:S08]  /*a910*/  IMAD.WIDE.U32.X R4, R13, UR9, R4, P1 ;  /* 0x000000090d047c25 */ /* 0x000fd000088e0404 */
.L_x_212:
[--C-:B------:R-:W-:Y:S01]  /*a920*/  SHF.R.U64 R13, R4, UR11, R5.reuse ;  /* 0x0000000b040d7c19 */ /* 0x100fe20008001205 */
[----:B------:R-:W-:Y:S01]  /*a930*/  ULDC.64 UR8, c[0x0][0x620] ;  /* 0x0001880000087ab9 */ /* 0x000fe20000000a00 */
[----:B------:R-:W-:Y:S01]  /*a940*/  SHF.R.U32.HI R4, RZ, UR11, R5 ;  /* 0x0000000bff047c19 */ /* 0x000fe20008011605 */
[----:B------:R-:W2:Y:S01]  /*a950*/  LDC R9, c[0x0][0x144] ;  /* 0x00005100ff097b82 */ /* 0x000ea20000000800 */
[----:B------:R-:W-:Y:S01]  /*a960*/  IADD3 R7, P1, RZ, -R13, RZ ;  /* 0x8000000dff077210 */ /* 0x000fe20007f3e0ff */
[----:B------:R-:W-:Y:S01]  /*a970*/  ULDC.64 UR14, c[0x0][0x640] ;  /* 0x00019000000e7ab9 */ /* 0x000fe20000000a00 */
[----:B0-----:R-:W-:Y:S01]  /*a980*/  I2FP.F32.U32 R8, R14 ;  /* 0x0000000e00087245 */ /* 0x001fe20000201000 */
[----:B------:R-:W-:Y:S02]  /*a990*/  ULDC UR10, c[0x0][0x608] ;  /* 0x00018200000a7ab9 */ /* 0x000fe40000000800 */
[----:B------:R-:W-:Y:S01]  /*a9a0*/  IMAD.X R4, RZ, RZ, ~R4, P1 ;  /* 0x000000ffff047224 */ /* 0x000fe200008e0e04 */
[----:B------:R-:W-:Y:S01]  /*a9b0*/  ISETP.NE.U32.AND P1, PT, RZ, UR14, PT ;  /* 0x0000000eff007c0c */ /* 0x000fe2000bf25070 */
[----:B------:R-:W0:Y:S02]  /*a9c0*/  LDC R17, c[0x0][0x148] ;  /* 0x00005200ff117b82 */ /* 0x000e240000000800 */
[----:B------:R-:W-:Y:S01]  /*a9d0*/  IMAD R6, R4, UR8, RZ ;  /* 0x0000000804067c24 */ /* 0x000fe2000f8e02ff */
[----:B------:R-:W-:Y:S01]  /*a9e0*/  ISETP.NE.AND.EX P1, PT, RZ, UR15, PT, P1 ;  /* 0x0000000fff007c0c */ /* 0x000fe2000bf25310 */
[----:B------:R-:W-:Y:S01]  /*a9f0*/  IMAD.WIDE.U32 R4, R7, UR8, R2 ;  /* 0x0000000807047c25 */ /* 0x000fe2000f8e0002 */
[----:B------:R-:W-:-:S03]  /*aa00*/  ULDC UR8, c[0x0][0x150] ;  /* 0x0000540000087ab9 */ /* 0x000fc60000000800 */
[----:B------:R-:W-:Y:S01]  /*aa10*/  FMUL R8, R8, UR8 ;  /* 0x0000000808087c20 */ /* 0x000fe20008400000 */
[----:B------:R-:W-:Y:S01]  /*aa20*/  IMAD R7, R7, UR9, R6 ;  /* 0x0000000907077c24 */ /* 0x000fe2000f8e0206 */
[----:B------:R-:W-:Y:S01]  /*aa30*/  ULDC UR8, c[0x0][0x618] ;  /* 0x0001860000087ab9 */ /* 0x000fe20000000800 */
[----:B------:R-:W-:Y:S02]  /*aa40*/  ULDC UR9, c[0x0][0x154] ;  /* 0x0000550000097ab9 */ /* 0x000fe40000000800 */
[----:B------:R-:W-:Y:S01]  /*aa50*/  IMAD.IADD R5, R5, 0x1, R7 ;  /* 0x0000000105057824 */ /* 0x000fe200078e0207 */
[----:B------:R-:W3:Y:S04]  /*aa60*/  F2I.U32.TRUNC.NTZ R8, R8 ;  /* 0x0000000800087305 */ /* 0x000ee8000020f000 */
[----:B------:R-:W-:-:S02]  /*aa70*/  SHF.R.U64 R15, R4, UR8, R5 ;  /* 0x00000008040f7c19 */ /* 0x000fc40008001205 */
[----:B-1----:R-:W-:-:S05]  /*aa80*/  I2FP.F32.U32 R4, R12 ;  /* 0x0000000c00047245 */ /* 0x002fca0000201000 */
[----:B------:R-:W-:Y:S01]  /*aa90*/  FMUL R6, R4, UR9 ;  /* 0x0000000904067c20 */ /* 0x000fe20008400000 */
[----:B------:R-:W-:Y:S01]  /*aaa0*/  SHF.R.U32.HI R4, RZ, UR8, R5 ;  /* 0x00000008ff047c19 */ /* 0x000fe20008011605 */
[----:B------:R-:W-:Y:S02]  /*aab0*/  ULDC UR8, c[0x0][0x658] ;  /* 0x0001960000087ab9 */ /* 0x000fe40000000800 */
[----:B------:R1:W4:Y:S01]  /*aac0*/  F2I.U32.TRUNC.NTZ R20, R6 ;  /* 0x0000000600147305 */ /* 0x000322000020f000 */
[----:B------:R-:W-:Y:S01]  /*aad0*/  SHF.R.U64 R18, R15, UR10, R4 ;  /* 0x0000000a0f127c19 */ /* 0x000fe20008001204 */
[----:B---3--:R-:W-:Y:S01]  /*aae0*/  IMAD.MOV R8, RZ, RZ, -R8 ;  /* 0x000000ffff087224 */ /* 0x008fe200078e0a08 */
[----:B------:R-:W-:-:S03]  /*aaf0*/  SHF.R.U32.HI R5, RZ, UR10, R4 ;  /* 0x0000000aff057c19 */ /* 0x000fc60008011604 */
[----:B--2---:R-:W-:Y:S01]  /*ab00*/  IMAD R14, R9, R8, R14 ;  /* 0x00000008090e7224 */ /* 0x004fe200078e020e */
[--C-:B------:R-:W-:Y:S02]  /*ab10*/  SHF.R.U64 R16, R18, UR8, R5.reuse ;  /* 0x0000000812107c19 */ /* 0x100fe40008001205 */
[----:B------:R-:W-:-:S03]  /*ab20*/  SHF.R.U32.HI R5, RZ, UR8, R5 ;  /* 0x00000008ff057c19 */ /* 0x000fc60008011605 */
[----:B------:R-:W-:Y:S01]  /*ab30*/  IMAD.MOV.U32 R4, RZ, RZ, R16 ;  /* 0x000000ffff047224 */ /* 0x000fe200078e0010 */
[----:B-1--4-:R-:W-:Y:S06]  /*ab40*/  @!P1 BRA `(.L_x_213) ;  /* 0x0000000000289947 */ /* 0x012fec0003800000 */
        /* <DEDUP_REMOVED lines=10> */
.L_x_213:
[----:B------:R-:W-:Y:S01]  /*abf0*/  ULDC UR8, c[0x0][0x648] ;  /* 0x0001920000087ab9 */ /* 0x000fe20000000800 */
[----:B------:R-:W-:Y:S01]  /*ac00*/  IMAD.MOV R20, RZ, RZ, -R20 ;  /* 0x000000ffff147224 */ /* 0x000fe200078e0a14 */
[----:B------:R-:W-:Y:S01]  /*ac10*/  SHF.R.U64 R5, R4, UR8, R5 ;  /* 0x0000000804057c19 */ /* 0x000fe20008001205 */
[----:B------:R-:W-:Y:S01]  /*ac20*/  ULDC UR8, c[0x0][0x638] ;  /* 0x00018e0000087ab9 */ /* 0x000fe20000000800 */
[----:B------:R-:W-:Y:S01]  /*ac30*/  LOP3.LUT R4, R18, UR6, RZ, 0xc0, !PT ;  /* 0x0000000612047c12 */ /* 0x000fe2000f8ec0ff */
[----:B0-----:R-:W-:Y:S01]  /*ac40*/  @P4 IMAD R14, R17, R20, R12 ;  /* 0x00000014110e4224 */ /* 0x001fe200078e020c */
[----:B------:R-:W-:Y:S01]  /*ac50*/  LOP3.LUT R15, R15, UR4, RZ, 0xc0, !PT ;  /* 0x000000040f0f7c12 */ /* 0x000fe2000f8ec0ff */
[----:B------:R-:W-:Y:S01]  /*ac60*/  IMAD.MOV R7, RZ, RZ, -R5 ;  /* 0x000000ffff077224 */ /* 0x000fe200078e0a05 */
[----:B------:R-:W-:Y:S01]  /*ac70*/  ULDC UR9, c[0x0][0x610] ;  /* 0x0001840000097ab9 */ /* 0x000fe20000000800 */
[----:B------:R-:W-:Y:S02]  /*ac80*/  IMAD R5, R5, UR5, R4 ;  /* 0x0000000505057c24 */ /* 0x000fe4000f8e0204 */
[----:B------:R-:W-:Y:S01]  /*ac90*/  IMAD R16, R7, UR8, R16 ;  /* 0x0000000807107c24 */ /* 0x000fe2000f8e0210 */
[----:B------:R-:W-:Y:S01]  /*aca0*/  ULDC UR8, c[0x0][0x600] ;  /* 0x0001800000087ab9 */ /* 0x000fe20000000800 */
[----:B------:R-:W-:-:S02]  /*acb0*/  IMAD R5, R5, UR9, R14 ;  /* 0x0000000905057c24 */ /* 0x000fc4000f8e020e */
[----:B------:R-:W-:Y:S02]  /*acc0*/  IMAD R16, R16, UR8, R15 ;  /* 0x0000000810107c24 */ /* 0x000fe4000f8e020f */
[----:B------:R-:W-:-:S03]  /*acd0*/  IMAD.MOV.U32 R4, RZ, RZ, 0x1 ;  /* 0x00000001ff047424 */ /* 0x000fc600078e00ff */
[----:B------:R-:W-:Y:S02]  /*ace0*/  SEL R9, R16, R5, !P4 ;  /* 0x0000000510097207 */ /* 0x000fe40006000000 */
[----:B------:R-:W-:-:S07]  /*acf0*/  SEL R5, R5, R16, !P4 ;  /* 0x0000001005057207 */ /* 0x000fce0006000000 */
.L_x_211:
[----:B------:R-:W-:Y:S05]  /*ad00*/  BSYNC B1 ;  /* 0x0000000000017941 */ /* 0x000fea0003800000 */
.L_x_210:
[----:B------:R-:W-:-:S13]  /*ad10*/  LOP3.LUT P1, RZ, R4, 0xff, RZ, 0xc0, !PT ;  /* 0x000000ff04ff7812 */ /* 0x000fda000782c0ff */
[----:B------:R-:W-:Y:S05]  /*ad20*/  @P1 BRA `(.L_x_214) ;  /* 0xfffffff400481947 */ /* 0x000fea000383ffff */
[----:B------:R-:W-:Y:S05]  /*ad30*/  BSYNC B0 ;  /* 0x0000000000007941 */ /* 0x000fea0003800000 */
.L_x_202:
[----:B------:R-:W-:-:S03]  /*ad40*/  UMOV UR8, 0xffffffff ;  /* 0xffffffff00087882 */ /* 0x000fc60000000000 */
[----:B------:R-:W-:Y:S05]  /*ad50*/  BRA.DIV UR8, `(.L_x_215) ;  /* 0x0000001208387947 */ /* 0x000fea000b800000 */
[----:B------:R-:W-:-:S13]  /*ad60*/  ELECT P0, URZ, PT ;  /* 0x00000000003f782f */ /* 0x000fda0003800000 */
.L_x_251:
[----:B------:R-:W-:Y:S04]  /*ad70*/  BSSY B0, `(.L_x_216) ;  /* 0x00000f2000007945 */ /* 0x000fe80003800000 */
[----:B------:R-:W-:Y:S05]  /*ad80*/  @!P0 BRA `(.L_x_217) ;  /* 0x0000000c00c08947 */ /* 0x000fea0003800000 */
[----:B------:R-:W-:-:S04]  /*ad90*/  ULOP3.LUT UR8, UR7, 0x2, URZ, 0xfc, !UPT ;  /* 0x0000000207087892 */ /* 0x000fc8000f8efc3f */
[----:B------:R-:W-:-:S06]  /*ada0*/  UISETP.NE.AND UP0, UPT, UR8, 0x3, UPT ;  /* 0x000000030800788c */ /* 0x000fcc000bf05270 */
[----:B------:R-:W-:-:S13]  /*adb0*/  PLOP3.LUT P0, PT, PT, PT, UP0, 0x80, 0x0 ;  /* 0x000000000000781c */ /* 0x000fda0003f0f008 */
[----:B------:R-:W-:Y:S05]  /*adc0*/  @!P0 BRA `(.L_x_218) ;  /* 0x0000000000048947 */ /* 0x000fea0003800000 */
[----:B------:R-:W-:Y:S01]  /*add0*/  BPT.TRAP 0x1 ;  /* 0x000000040000795c */ /* 0x000fe20000300000 */
.L_x_218:
[----:B------:R-:W0:Y:S01]  /*ade0*/  S2R R3, SR_CgaCtaId ;  /* 0x0000000000037919 */ /* 0x000e220000008800 */
[----:B------:R-:W-:Y:S02]  /*adf0*/  MOV R0, 0x400 ;  /* 0x0000040000007802 */ /* 0x000fe40000000f00 */
[----:B------:R-:W-:Y:S02]  /*ae00*/  SHF.L.U32 R2, R10, 0x1f, RZ ;  /* 0x0000001f0a027819 */ /* 0x000fe400000006ff */
[----:B0-----:R-:W-:-:S05]  /*ae10*/  LEA R0, R3, R0, 0x18 ;  /* 0x0000000003007211 */ /* 0x001fca00078ec0ff */
[----:B------:R-:W-:-:S04]  /*ae20*/  VIADD R0, R0, 0xd0 ;  /* 0x000000d000007836 */ /* 0x000fc80000000000 */
[C---:B------:R-:W-:Y:S02]  /*ae30*/  IMAD R5, R11.reuse, 0x8, R0 ;  /* 0x000000080b057824 */ /* 0x040fe400078e0200 */
[----:B------:R-:W-:Y:S02]  /*ae40*/  VIADD R11, R11, 0x1 ;  /* 0x000000010b0b7836 */ /* 0x000fe40000000000 */
[----:B------:R-:W0:Y:S03]  /*ae50*/  SYNCS.PHASECHK.TRANS64.TRYWAIT P0, [R5+URZ], R2 ;  /* 0x00000002050075a7 */ /* 0x000e26000800017f */
[----:B------:R-:W-:-:S04]  /*ae60*/  ISETP.NE.AND P1, PT, R11, 0x1a, PT ;  /* 0x0000001a0b00780c */ /* 0x000fc80003f25270 */
[----:B------:R-:W-:Y:S02]  /*ae70*/  SEL R3, RZ, 0x1, P1 ;  /* 0x00000001ff037807 */ /* 0x000fe40000800000 */
[----:B------:R-:W-:Y:S02]  /*ae80*/  SEL R11, R11, RZ, P1 ;  /* 0x000000ff0b0b7207 */ /* 0x000fe40000800000 */
[----:B------:R-:W-:-:S03]  /*ae90*/  LOP3.LUT R10, R10, R3, RZ, 0x3c, !PT ;  /* 0x000000030a0a7212 */ /* 0x000fc600078e3cff */
[----:B------:R-:W-:Y:S01]  /*aea0*/  IMAD R7, R11, 0x8, R0 ;  /* 0x000000080b077824 */ /* 0x000fe200078e0200 */
[----:B------:R-:W-:Y:S01]  /*aeb0*/  SHF.L.U32 R4, R10, 0x1f, RZ ;  /* 0x0000001f0a047819 */ /* 0x000fe200000006ff */
[----:B0-----:R-:W-:Y:S06]  /*aec0*/  @!P0 BRA `(.L_x_219) ;  /* 0x0000001000008947 */ /* 0x001fec0003800000 */
.L_x_252:
[----:B------:R-:W1:Y:S01]  /*aed0*/  SYNCS.PHASECHK.TRANS64.TRYWAIT P0, [R7+URZ], R4 ;  /* 0x00000004070075a7 */ /* 0x000e62000800017f */
[----:B0-----:R-:W-:-:S05]  /*aee0*/  VIADD R2, R11, 0x1 ;  /* 0x000000010b027836 */ /* 0x001fca0000000000 */
[----:B------:R-:W-:-:S04]  /*aef0*/  ISETP.NE.AND P1, PT, R2, 0x1a, PT ;  /* 0x0000001a0200780c */ /* 0x000fc80003f25270 */
[----:B------:R-:W-:Y:S02]  /*af00*/  SEL R3, RZ, 0x1, P1 ;  /* 0x00000001ff037807 */ /* 0x000fe40000800000 */
[----:B------:R-:W-:Y:S02]  /*af10*/  SEL R9, R2, RZ, P1 ;  /* 0x000000ff02097207 */ /* 0x000fe40000800000 */
[----:B------:R-:W-:-:S03]  /*af20*/  LOP3.LUT R10, R10, R3, RZ, 0x3c, !PT ;  /* 0x000000030a0a7212 */ /* 0x000fc600078e3cff */
[----:B------:R-:W-:Y:S01]  /*af30*/  IMAD R6, R9, 0x8, R0 ;  /* 0x0000000809067824 */ /* 0x000fe200078e0200 */
[----:B------:R-:W-:Y:S01]  /*af40*/  SHF.L.U32 R5, R10, 0x1f, RZ ;  /* 0x0000001f0a057819 */ /* 0x000fe200000006ff */
[----:B-1----:R-:W-:Y:S06]  /*af50*/  @!P0 BRA `(.L_x_220) ;  /* 0x0000000c00f08947 */ /* 0x002fec0003800000 */
.L_x_253:
[----:B------:R-:W1:Y:S01]  /*af60*/  SYNCS.PHASECHK.TRANS64.TRYWAIT P0, [R6+URZ], R5 ;  /* 0x00000005060075a7 */ /* 0x000e62000800017f */
[----:B------:R-:W-:-:S05]  /*af70*/  VIADD R2, R9, 0x1 ;  /* 0x0000000109027836 */ /* 0x000fca0000000000 */
[----:B------:R-:W-:-:S04]  /*af80*/  ISETP.NE.AND P1, PT, R2, 0x1a, PT ;  /* 0x0000001a0200780c */ /* 0x000fc80003f25270 */
[----:B------:R-:W-:Y:S02]  /*af90*/  SEL R3, RZ, 0x1, P1 ;  /* 0x00000001ff037807 */ /* 0x000fe40000800000 */
[----:B0-----:R-:W-:Y:S02]  /*afa0*/  SEL R7, R2, RZ, P1 ;  /* 0x000000ff02077207 */ /* 0x001fe40000800000 */
[----:B------:R-:W-:-:S03]  /*afb0*/  LOP3.LUT R10, R10, R3, RZ, 0x3c, !PT ;  /* 0x000000030a0a7212 */ /* 0x000fc600078e3cff */
[----:B------:R-:W-:Y:S01]  /*afc0*/  IMAD R9, R7, 0x8, R0 ;  /* 0x0000000807097824 */ /* 0x000fe200078e0200 */
[----:B------:R-:W-:Y:S01]  /*afd0*/  SHF.L.U32 R4, R10, 0x1f, RZ ;  /* 0x0000001f0a047819 */ /* 0x000fe200000006ff */
[----:B-1----:R-:W-:Y:S06]  /*afe0*/  @!P0 BRA `(.L_x_221) ;  /* 0x0000000c00e08947 */ /* 0x002fec0003800000 */
.L_x_254:
[----:B------:R-:W1:Y:S01]  /*aff0*/  SYNCS.PHASECHK.TRANS64.TRYWAIT P0, [R9+URZ], R4 ;  /* 0x00000004090075a7 */ /* 0x000e62000800017f */
[----:B------:R-:W-:-:S05]  /*b000*/  VIADD R2, R7, 0x1 ;  /* 0x0000000107027836 */ /* 0x000fca0000000000 */
[----:B------:R-:W-:-:S04]  /*b010*/  ISETP.NE.AND P1, PT, R2, 0x1a, PT ;  /* 0x0000001a0200780c */ /* 0x000fc80003f25270 */
[----:B------:R-:W-:Y:S02]  /*b020*/  SEL R3, RZ, 0x1, P1 ;  /* 0x00000001ff037807 */ /* 0x000fe40000800000 */
[----:B------:R-:W-:Y:S02]  /*b030*/  SEL R7, R2, RZ, P1 ;  /* 0x000000ff02077207 */ /* 0x000fe40000800000 */
[----:B------:R-:W-:-:S03]  /*b040*/  LOP3.LUT R10, R10, R3, RZ, 0x3c, !PT ;  /* 0x000000030a0a7212 */ /* 0x000fc600078e3cff */
[----:B0-----:R-:W-:Y:S01]  /*b050*/  IMAD R6, R7, 0x8, R0 ;  /* 0x0000000807067824 */ /* 0x001fe200078e0200 */
[----:B------:R-:W-:Y:S01]  /*b060*/  SHF.L.U32 R5, R10, 0x1f, RZ ;  /* 0x0000001f0a057819 */ /* 0x000fe200000006ff */
[----:B-1----:R-:W-:Y:S06]  /*b070*/  @!P0 BRA `(.L_x_222) ;  /* 0x0000000c00d08947 */ /* 0x002fec0003800000 */
.L_x_255:
        /* <DEDUP_REMOVED lines=9> */
.L_x_256:
        /* <DEDUP_REMOVED lines=9> */
.L_x_257:
        /* <DEDUP_REMOVED lines=9> */
.L_x_258:
        /* <DEDUP_REMOVED lines=9> */
.L_x_259:
        /* <DEDUP_REMOVED lines=9> */
.L_x_260:
        /* <DEDUP_REMOVED lines=9> */
.L_x_261:
        /* <DEDUP_REMOVED lines=9> */
.L_x_262:
        /* <DEDUP_REMOVED lines=9> */
.L_x_263:
        /* <DEDUP_REMOVED lines=9> */
.L_x_264:
        /* <DEDUP_REMOVED lines=9> */
.L_x_265:
        /* <DEDUP_REMOVED lines=9> */
.L_x_266:
        /* <DEDUP_REMOVED lines=9> */
.L_x_267:
        /* <DEDUP_REMOVED lines=9> */
.L_x_268:
        /* <DEDUP_REMOVED lines=9> */
.L_x_269:
        /* <DEDUP_REMOVED lines=9> */
.L_x_270:
        /* <DEDUP_REMOVED lines=9> */
.L_x_271:
        /* <DEDUP_REMOVED lines=9> */
.L_x_272:
        /* <DEDUP_REMOVED lines=9> */
.L_x_273:
        /* <DEDUP_REMOVED lines=9> */
.L_x_274:
        /* <DEDUP_REMOVED lines=9> */
.L_x_275:
[----:B------:R-:W1:Y:S01]  /*bbc0*/  SYNCS.PHASECHK.TRANS64.TRYWAIT P0, [R6+URZ], R5 ;  /* 0x00000005060075a7 */ /* 0x000e62000800017f */
[----:B------:R-:W-:-:S05]  /*bbd0*/  VIADD R2, R7, 0x1 ;  /* 0x0000000107027836 */ /* 0x000fca0000000000 */
[----:B------:R-:W-:-:S04]  /*bbe0*/  ISETP.NE.AND P1, PT, R2, 0x1a, PT ;  /* 0x0000001a0200780c */ /* 0x000fc80003f25270 */
[----:B0-----:R-:W-:Y:S02]  /*bbf0*/  SEL R4, RZ, 0x1, P1 ;  /* 0x00000001ff047807 */ /* 0x001fe40000800000 */
[----:B------:R-:W-:Y:S02]  /*bc00*/  SEL R3, R2, RZ, P1 ;  /* 0x000000ff02037207 */ /* 0x000fe40000800000 */
[----:B------:R-:W-:Y:S01]  /*bc10*/  LOP3.LUT R4, R11, R4, RZ, 0x3c, !PT ;  /* 0x000000040b047212 */ /* 0x000fe200078e3cff */
[----:B-1----:R-:W-:Y:S06]  /*bc20*/  @!P0 BRA `(.L_x_243) ;  /* 0x0000000800888947 */ /* 0x002fec0003800000 */
.L_x_276:
[----:B------:R-:W-:Y:S01]  /*bc30*/  IMAD R3, R3, 0x8, R0 ;  /* 0x0000000803037824 */ /* 0x000fe200078e0200 */
[----:B------:R-:W-:-:S07]  /*bc40*/  SHF.L.U32 R0, R4, 0x1f, RZ ;  /* 0x0000001f04007819 */ /* 0x000fce00000006ff */
.L_x_244:
[----:B-1----:R1:W2:Y:S02]  /*bc50*/  SYNCS.PHASECHK.TRANS64.TRYWAIT P0, [R3+URZ], R0 ;  /* 0x00000000030075a7 */ /* 0x0022a4000800017f */
[----:B--2---:R-:W-:Y:S05]  /*bc60*/  @!P0 NANOSLEEP.SYNCS 0x989680 ;  /* 0x009896800000895d */ /* 0x004fea0003900000 */
[----:B------:R-:W2:Y:S02]  /*bc70*/  @!P0 SYNCS.PHASECHK.TRANS64 P0, [R3+URZ], R0 ;  /* 0x00000000030085a7 */ /* 0x000ea4000800007f */
[----:B--2---:R-:W-:Y:S05]  /*bc80*/  @!P0 BRA `(.L_x_244) ;  /* 0xfffffffc00f08947 */ /* 0x004fea000383ffff */
.L_x_217:
[----:B------:R-:W-:Y:S05]  /*bc90*/  BSYNC B0 ;  /* 0x0000000000007941 */ /* 0x000fea0003800000 */
.L_x_216:
[----:B------:R-:W-:Y:S05]  /*bca0*/  EXIT ;  /* 0x000000000000794d */ /* 0x000fea0003800000 */
.L_x_18:
[----:B-1----:R-:W-:-:S04]  /*bcb0*/  IMAD.U32 R7, RZ, RZ, UR15 ;  /* 0x0000000fff077e24 */ /* 0x002fc8000f8e00ff */
[----:B------:R1:W2:Y:S03]  /*bcc0*/  SYNCS.PHASECHK.TRANS64.TRYWAIT P0, [R7+URZ], R6 ;  /* 0x00000006070075a7 */ /* 0x0002a6000800017f */
[----:B--2---:R-:W-:Y:S05]  /*bcd0*/  @!P0 NANOSLEEP.SYNCS 0x989680 ;  /* 0x009896800000895d */ /* 0x004fea0003900000 */
[----:B------:R-:W2:Y:S02]  /*bce0*/  @!P0 SYNCS.PHASECHK.TRANS64 P0, [R7+URZ], R6 ;  /* 0x00000006070085a7 */ /* 0x000ea4000800007f */
[----:B--2---:R-:W-:Y:S05]  /*bcf0*/  @!P0 BRA `(.L_x_18) ;  /* 0xfffffffc00ec8947 */ /* 0x004fea000383ffff */
[----:B------:R-:W-:Y:S05]  /*bd00*/  BRA `(.L_x_17) ;  /* 0xffffff5c00347947 */ /* 0x000fea000383ffff */
.L_x_24:
[----:B-1----:R-:W-:-:S04]  /*bd10*/  IMAD.U32 R168, RZ, RZ, UR17 ;  /* 0x00000011ffa87e24 */ /* 0x002fc8000f8e00ff */
[----:B------:R1:W2:Y:S03]  /*bd20*/  SYNCS.PHASECHK.TRANS64.TRYWAIT P0, [R168+URZ], R167 ;  /* 0x000000a7a80075a7 */ /* 0x0002a6000800017f */
[----:B--2---:R-:W-:Y:S05]  /*bd30*/  @!P0 NANOSLEEP.SYNCS 0x989680 ;  /* 0x009896800000895d */ /* 0x004fea0003900000 */
[----:B------:R-:W2:Y:S02]  /*bd40*/  @!P0 SYNCS.PHASECHK.TRANS64 P0, [R168+URZ], R167 ;  /* 0x000000a7a80085a7 */ /* 0x000ea4000800007f */
[----:B--2---:R-:W-:Y:S05]  /*bd50*/  @!P0 BRA `(.L_x_24) ;  /* 0xfffffffc00ec8947 */ /* 0x004fea000383ffff */
[----:B------:R-:W-:Y:S05]  /*bd60*/  BRA `(.L_x_23) ;  /* 0xffffff6800507947 */ /* 0x000fea000383ffff */
.L_x_203:
[----:B------:R-:W-:Y:S01]  /*bd70*/  BSSY B1, `(.L_x_245) ;  /* 0x0000006000017945 */ /* 0x000fe20003800000 */
[----:B------:R-:W-:-:S07]  /*bd80*/  IMAD.MOV.U32 R4, RZ, RZ, -0x1 ;  /* 0xffffffffff047424 */ /* 0x000fce00078e00ff */
[----:B------:R-:W-:Y:S05]  /*bd90*/  WARPSYNC.COLLECTIVE R4, `(.L_x_246) ;  /* 0x00000000040c7348 */ /* 0x000fea0003c00000 */
[----:B------:R-:W-:Y:S02]  /*bda0*/  ELECT P1, UR62, PT ;  /* 0x00000000003e782f */ /* 0x000fe40003820000 */
[----:B------:R-:W-:Y:S01]  /*bdb0*/  MOV R4, UR62 ;  /* 0x0000003e00047c02 */ /* 0x000fe20008000f00 */
[----:B------:R-:W-:Y:S10]  /*bdc0*/  ENDCOLLECTIVE ;  /* 0x000000000000791b */ /* 0x000ff40003800000 */
.L_x_246:
[----:B------:R-:W-:Y:S05]  /*bdd0*/  BSYNC B1 ;  /* 0x0000000000017941 */ /* 0x000fea0003800000 */
.L_x_245:
[----:B------:R-:W-:Y:S05]  /*bde0*/  BRA `(.L_x_247) ;  /* 0xffffffe400247947 */ /* 0x000fea000383ffff */
.L_x_206:
[----:B-1----:R1:W2:Y:S02]  /*bdf0*/  SYNCS.PHASECHK.TRANS64.TRYWAIT P1, [R15+URZ+0xd0], R6 ;  /* 0x0000d0060f0075a7 */ /* 0x0022a4000802017f */
[----:B--2---:R-:W-:Y:S05]  /*be00*/  @!P1 NANOSLEEP.SYNCS 0x989680 ;  /* 0x009896800000995d */ /* 0x004fea0003900000 */
[----:B------:R-:W2:Y:S02]  /*be10*/  @!P1 SYNCS.PHASECHK.TRANS64 P1, [R15+URZ+0xd0], R6 ;  /* 0x0000d0060f0095a7 */ /* 0x000ea4000802007f */
[----:B--2---:R-:W-:Y:S05]  /*be20*/  @!P1 BRA `(.L_x_206) ;  /* 0xfffffffc00f09947 */ /* 0x004fea000383ffff */
[----:B------:R-:W-:Y:S05]  /*be30*/  BRA `(.L_x_248) ;  /* 0xffffffe400587947 */ /* 0x000fea000383ffff */
.L_x_215:
[----:B------:R-:W-:Y:S01]  /*be40*/  BSSY B0, `(.L_x_249) ;  /* 0x0000006000007945 */ /* 0x000fe20003800000 */
[----:B------:R-:W-:-:S07]  /*be50*/  IMAD.MOV.U32 R4, RZ, RZ, -0x1 ;  /* 0xffffffffff047424 */ /* 0x000fce00078e00ff */
[----:B------:R-:W-:Y:S05]  /*be60*/  WARPSYNC.COLLECTIVE R4, `(.L_x_250) ;  /* 0x00000000040c7348 */ /* 0x000fea0003c00000 */
[----:B------:R-:W-:Y:S02]  /*be70*/  ELECT P1, UR62, PT ;  /* 0x00000000003e782f */ /* 0x000fe40003820000 */
[----:B------:R-:W-:Y:S01]  /*be80*/  MOV R4, UR62 ;  /* 0x0000003e00047c02 */ /* 0x000fe20008000f00 */
[----:B------:R-:W-:Y:S10]  /*be90*/  ENDCOLLECTIVE ;  /* 0x000000000000791b */ /* 0x000ff40003800000 */
.L_x_250:
[----:B------:R-:W-:Y:S05]  /*bea0*/  BSYNC B0 ;  /* 0x0000000000007941 */ /* 0x000fea0003800000 */
.L_x_249:
[----:B------:R-:W-:Y:S01]  /*beb0*/  PLOP3.LUT P0, PT, P1, PT, PT, 0x80, 0x0 ;  /* 0x000000000000781c */ /* 0x000fe20000f0f070 */
[----:B------:R-:W-:-:S12]  /*bec0*/  BRA `(.L_x_251) ;  /* 0xffffffec00a87947 */ /* 0x000fd8000383ffff */
.L_x_219:
[----:B0-----:R0:W1:Y:S02]  /*bed0*/  SYNCS.PHASECHK.TRANS64.TRYWAIT P0, [R5+URZ], R2 ;  /* 0x00000002050075a7 */ /* 0x001064000800017f */
[----:B-1----:R-:W-:Y:S05]  /*bee0*/  @!P0 NANOSLEEP.SYNCS 0x989680 ;  /* 0x009896800000895d */ /* 0x002fea0003900000 */
[----:B------:R-:W1:Y:S02]  /*bef0*/  @!P0 SYNCS.PHASECHK.TRANS64 P0, [R5+URZ], R2 ;  /* 0x00000002050085a7 */ /* 0x000e64000800007f */
[----:B-1----:R-:W-:Y:S05]  /*bf00*/  @!P0 BRA `(.L_x_219) ;  /* 0xfffffffc00f08947 */ /* 0x002fea000383ffff */
[----:B------:R-:W-:Y:S05]  /*bf10*/  BRA `(.L_x_252) ;  /* 0xffffffec00ec7947 */ /* 0x000fea000383ffff */
.L_x_220:
[----:B0-----:R0:W1:Y:S02]  /*bf20*/  SYNCS.PHASECHK.TRANS64.TRYWAIT P0, [R7+URZ], R4 ;  /* 0x00000004070075a7 */ /* 0x001064000800017f */
[----:B-1----:R-:W-:Y:S05]  /*bf30*/  @!P0 NANOSLEEP.SYNCS 0x989680 ;  /* 0x009896800000895d */ /* 0x002fea0003900000 */
[----:B------:R-:W1:Y:S02]  /*bf40*/  @!P0 SYNCS.PHASECHK.TRANS64 P0, [R7+URZ], R4 ;  /* 0x00000004070085a7 */ /* 0x000e64000800007f */
[----:B-1----:R-:W-:Y:S05]  /*bf50*/  @!P0 BRA `(.L_x_220) ;  /* 0xfffffffc00f08947 */ /* 0x002fea000383ffff */
[----:B------:R-:W-:Y:S05]  /*bf60*/  BRA `(.L_x_253) ;  /* 0xffffffec00fc7947 */ /* 0x000fea000383ffff */
.L_x_221:
[----:B0-----:R0:W1:Y:S02]  /*bf70*/  SYNCS.PHASECHK.TRANS64.TRYWAIT P0, [R6+URZ], R5 ;  /* 0x00000005060075a7 */ /* 0x001064000800017f */
[----:B-1----:R-:W-:Y:S05]  /*bf80*/  @!P0 NANOSLEEP.SYNCS 0x989680 ;  /* 0x009896800000895d */ /* 0x002fea0003900000 */
[----:B------:R-:W1:Y:S02]  /*bf90*/  @!P0 SYNCS.PHASECHK.TRANS64 P0, [R6+URZ], R5 ;  /* 0x00000005060085a7 */ /* 0x000e64000800007f */
[----:B-1----:R-:W-:Y:S05]  /*bfa0*/  @!P0 BRA `(.L_x_221) ;  /* 0xfffffffc00f08947 */ /* 0x002fea000383ffff */
[----:B------:R-:W-:Y:S05]  /*bfb0*/  BRA `(.L_x_254) ;  /* 0xfffffff0000c7947 */ /* 0x000fea000383ffff */
.L_x_222:
[----:B0-----:R0:W1:Y:S02]  /*bfc0*/  SYNCS.PHASECHK.TRANS64.TRYWAIT P0, [R9+URZ], R4 ;  /* 0x00000004090075a7 */ /* 0x001064000800017f */
[----:B-1----:R-:W-:Y:S05]  /*bfd0*/  @!P0 NANOSLEEP.SYNCS 0x989680 ;  /* 0x009896800000895d */ /* 0x002fea0003900000 */
[----:B------:R-:W1:Y:S02]  /*bfe0*/  @!P0 SYNCS.PHASECHK.TRANS64 P0, [R9+URZ], R4 ;  /* 0x00000004090085a7 */ /* 0x000e64000800007f */
[----:B-1----:R-:W-:Y:S05]  /*bff0*/  @!P0 BRA `(.L_x_222) ;  /* 0xfffffffc00f08947 */ /* 0x002fea000383ffff */
[----:B------:R-:W-:Y:S05]  /*c000*/  BRA `(.L_x_255) ;  /* 0xfffffff0001c7947 */ /* 0x000fea000383ffff */
.L_x_223:
[----:B0-----:R0:W1:Y:S02]  /*c010*/  SYNCS.PHASECHK.TRANS64.TRYWAIT P0, [R6+URZ], R5 ;  /* 0x00000005060075a7 */ /* 0x001064000800017f */
[----:B-1----:R-:W-:Y:S05]  /*c020*/  @!P0 NANOSLEEP.SYNCS 0x989680 ;  /* 0x009896800000895d */ /* 0x002fea0003900000 */
[----:B------:R-:W1:Y:S02]  /*c030*/  @!P0 SYNCS.PHASECHK.TRANS64 P0, [R6+URZ], R5 ;  /* 0x00000005060085a7 */ /* 0x000e64000800007f */
[----:B-1----:R-:W-:Y:S05]  /*c040*/  @!P0 BRA `(.L_x_223) ;  /* 0xfffffffc00f08947 */ /* 0x002fea000383ffff */
[----:B------:R-:W-:Y:S05]  /*c050*/  BRA `(.L_x_256) ;  /* 0xfffffff0002c7947 */ /* 0x000fea000383ffff */
.L_x_224:
[----:B0-----:R0:W1:Y:S02]  /*c060*/  SYNCS.PHASECHK.TRANS64.TRYWAIT P0, [R9+URZ], R4 ;  /* 0x00000004090075a7 */ /* 0x001064000800017f */
[----:B-1----:R-:W-:Y:S05]  /*c070*/  @!P0 NANOSLEEP.SYNCS 0x989680 ;  /* 0x009896800000895d */ /* 0x002fea0003900000 */
[----:B------:R-:W1:Y:S02]  /*c080*/  @!P0 SYNCS.PHASECHK.TRANS64 P0, [R9+URZ], R4 ;  /* 0x00000004090085a7 */ /* 0x000e64000800007f */
[----:B-1----:R-:W-:Y:S05]  /*c090*/  @!P0 BRA `(.L_x_224) ;  /* 0xfffffffc00f08947 */ /* 0x002fea000383ffff */
[----:B------:R-:W-:Y:S05]  /*c0a0*/  BRA `(.L_x_257) ;  /* 0xfffffff0003c7947 */ /* 0x000fea000383ffff */
.L_x_225:
[----:B0-----:R0:W1:Y:S02]  /*c0b0*/  SYNCS.PHASECHK.TRANS64.TRYWAIT P0, [R6+URZ], R5 ;  /* 0x00000005060075a7 */ /* 0x001064000800017f */
[----:B-1----:R-:W-:Y:S05]  /*c0c0*/  @!P0 NANOSLEEP.SYNCS 0x989680 ;  /* 0x009896800000895d */ /* 0x002fea0003900000 */
[----:B------:R-:W1:Y:S02]  /*c0d0*/  @!P0 SYNCS.PHASECHK.TRANS64 P0, [R6+URZ], R5 ;  /* 0x00000005060085a7 */ /* 0x000e64000800007f */
[----:B-1----:R-:W-:Y:S05]  /*c0e0*/  @!P0 BRA `(.L_x_225) ;  /* 0xfffffffc00f08947 */ /* 0x002fea000383ffff */
[----:B------:R-:W-:Y:S05]  /*c0f0*/  BRA `(.L_x_258) ;  /* 0xfffffff0004c7947 */ /* 0x000fea000383ffff */
.L_x_226:
[----:B0-----:R0:W1:Y:S02]  /*c100*/  SYNCS.PHASECHK.TRANS64.TRYWAIT P0, [R9+URZ], R4 ;  /* 0x00000004090075a7 */ /* 0x001064000800017f */
[----:B-1----:R-:W-:Y:S05]  /*c110*/  @!P0 NANOSLEEP.SYNCS 0x989680 ;  /* 0x009896800000895d */ /* 0x002fea0003900000 */
[----:B------:R-:W1:Y:S02]  /*c120*/  @!P0 SYNCS.PHASECHK.TRANS64 P0, [R9+URZ], R4 ;  /* 0x00000004090085a7 */ /* 0x000e64000800007f */
[----:B-1----:R-:W-:Y:S05]  /*c130*/  @!P0 BRA `(.L_x_226) ;  /* 0xfffffffc00f08947 */ /* 0x002fea000383ffff */
[----:B------:R-:W-:Y:S05]  /*c140*/  BRA `(.L_x_259) ;  /* 0xfffffff0005c7947 */ /* 0x000fea000383ffff */
.L_x_227:
[----:B0-----:R0:W1:Y:S02]  /*c150*/  SYNCS.PHASECHK.TRANS64.TRYWAIT P0, [R6+URZ], R5 ;  /* 0x00000005060075a7 */ /* 0x001064000800017f */
[----:B-1----:R-:W-:Y:S05]  /*c160*/  @!P0 NANOSLEEP.SYNCS 0x989680 ;  /* 0x009896800000895d */ /* 0x002fea0003900000 */
[----:B------:R-:W1:Y:S02]  /*c170*/  @!P0 SYNCS.PHASECHK.TRANS64 P0, [R6+URZ], R5 ;  /* 0x00000005060085a7 */ /* 0x000e64000800007f */
[----:B-1----:R-:W-:Y:S05]  /*c180*/  @!P0 BRA `(.L_x_227) ;  /* 0xfffffffc00f08947 */ /* 0x002fea000383ffff */
[----:B------:R-:W-:Y:S05]  /*c190*/  BRA `(.L_x_260) ;  /* 0xfffffff0006c7947 */ /* 0x000fea000383ffff */
.L_x_228:
[----:B0-----:R0:W1:Y:S02]  /*c1a0*/  SYNCS.PHASECHK.TRANS64.TRYWAIT P0, [R9+URZ], R4 ;  /* 0x00000004090075a7 */ /* 0x001064000800017f */
[----:B-1----:R-:W-:Y:S05]  /*c1b0*/  @!P0 NANOSLEEP.SYNCS 0x989680 ;  /* 0x009896800000895d */ /* 0x002fea0003900000 */
[----:B------:R-:W1:Y:S02]  /*c1c0*/  @!P0 SYNCS.PHASECHK.TRANS64 P0, [R9+URZ], R4 ;  /* 0x00000004090085a7 */ /* 0x000e64000800007f */
[----:B-1----:R-:W-:Y:S05]  /*c1d0*/  @!P0 BRA `(.L_x_228) ;  /* 0xfffffffc00f08947 */ /* 0x002fea000383ffff */
[----:B------:R-:W-:Y:S05]  /*c1e0*/  BRA `(.L_x_261) ;  /* 0xfffffff0007c7947 */ /* 0x000fea000383ffff */
.L_x_229:
[----:B0-----:R0:W1:Y:S02]  /*c1f0*/  SYNCS.PHASECHK.TRANS64.TRYWAIT P0, [R6+URZ], R5 ;  /* 0x00000005060075a7 */ /* 0x001064000800017f */
[----:B-1----:R-:W-:Y:S05]  /*c200*/  @!P0 NANOSLEEP.SYNCS 0x989680 ;  /* 0x009896800000895d */ /* 0x002fea0003900000 */
[----:B------:R-:W1:Y:S02]  /*c210*/  @!P0 SYNCS.PHASECHK.TRANS64 P0, [R6+URZ], R5 ;  /* 0x00000005060085a7 */ /* 0x000e64000800007f */
[----:B-1----:R-:W-:Y:S05]  /*c220*/  @!P0 BRA `(.L_x_229) ;  /* 0xfffffffc00f08947 */ /* 0x002fea000383ffff */
[----:B------:R-:W-:Y:S05]  /*c230*/  BRA `(.L_x_262) ;  /* 0xfffffff0008c7947 */ /* 0x000fea000383ffff */
.L_x_230:
[----:B0-----:R0:W1:Y:S02]  /*c240*/  SYNCS.PHASECHK.TRANS64.TRYWAIT P0, [R9+URZ], R4 ;  /* 0x00000004090075a7 */ /* 0x001064000800017f */
[----:B-1----:R-:W-:Y:S05]  /*c250*/  @!P0 NANOSLEEP.SYNCS 0x989680 ;  /* 0x009896800000895d */ /* 0x002fea0003900000 */
[----:B------:R-:W1:Y:S02]  /*c260*/  @!P0 SYNCS.PHASECHK.TRANS64 P0, [R9+URZ], R4 ;  /* 0x00000004090085a7 */ /* 0x000e64000800007f */
[----:B-1----:R-:W-:Y:S05]  /*c270*/  @!P0 BRA `(.L_x_230) ;  /* 0xfffffffc00f08947 */ /* 0x002fea000383ffff */
[----:B------:R-:W-:Y:S05]  /*c280*/  BRA `(.L_x_263) ;  /* 0xfffffff0009c7947 */ /* 0x000fea000383ffff */
.L_x_231:
[----:B0-----:R0:W1:Y:S02]  /*c290*/  SYNCS.PHASECHK.TRANS64.TRYWAIT P0, [R6+URZ], R5 ;  /* 0x00000005060075a7 */ /* 0x001064000800017f */
[----:B-1----:R-:W-:Y:S05]  /*c2a0*/  @!P0 NANOSLEEP.SYNCS 0x989680 ;  /* 0x009896800000895d */ /* 0x002fea0003900000 */
[----:B------:R-:W1:Y:S02]  /*c2b0*/  @!P0 SYNCS.PHASECHK.TRANS64 P0, [R6+URZ], R5 ;  /* 0x00000005060085a7 */ /* 0x000e64000800007f */
[----:B-1----:R-:W-:Y:S05]  /*c2c0*/  @!P0 BRA `(.L_x_231) ;  /* 0xfffffffc00f08947 */ /* 0x002fea000383ffff */
[----:B------:R-:W-:Y:S05]  /*c2d0*/  BRA `(.L_x_264) ;  /* 0xfffffff000ac7947 */ /* 0x000fea000383ffff */
.L_x_232:
[----:B0-----:R0:W1:Y:S02]  /*c2e0*/  SYNCS.PHASECHK.TRANS64.TRYWAIT P0, [R9+URZ], R4 ;  /* 0x00000004090075a7 */ /* 0x001064000800017f */
[----:B-1----:R-:W-:Y:S05]  /*c2f0*/  @!P0 NANOSLEEP.SYNCS 0x989680 ;  /* 0x009896800000895d */ /* 0x002fea0003900000 */
[----:B------:R-:W1:Y:S02]  /*c300*/  @!P0 SYNCS.PHASECHK.TRANS64 P0, [R9+URZ], R4 ;  /* 0x00000004090085a7 */ /* 0x000e64000800007f */
[----:B-1----:R-:W-:Y:S05]  /*c310*/  @!P0 BRA `(.L_x_232) ;  /* 0xfffffffc00f08947 */ /* 0x002fea000383ffff */
[----:B------:R-:W-:Y:S05]  /*c320*/  BRA `(.L_x_265) ;  /* 0xfffffff000bc7947 */ /* 0x000fea000383ffff */
.L_x_233:
[----:B0-----:R0:W1:Y:S02]  /*c330*/  SYNCS.PHASECHK.TRANS64.TRYWAIT P0, [R6+URZ], R5 ;  /* 0x00000005060075a7 */ /* 0x001064000800017f */
[----:B-1----:R-:W-:Y:S05]  /*c340*/  @!P0 NANOSLEEP.SYNCS 0x989680 ;  /* 0x009896800000895d */ /* 0x002fea0003900000 */
[----:B------:R-:W1:Y:S02]  /*c350*/  @!P0 SYNCS.PHASECHK.TRANS64 P0, [R6+URZ], R5 ;  /* 0x00000005060085a7 */ /* 0x000e64000800007f */
[----:B-1----:R-:W-:Y:S05]  /*c360*/  @!P0 BRA `(.L_x_233) ;  /* 0xfffffffc00f08947 */ /* 0x002fea000383ffff */
[----:B------:R-:W-:Y:S05]  /*c370*/  BRA `(.L_x_266) ;  /* 0xfffffff000cc7947 */ /* 0x000fea000383ffff */
.L_x_234:
[----:B0-----:R0:W1:Y:S02]  /*c380*/  SYNCS.PHASECHK.TRANS64.TRYWAIT P0, [R9+URZ], R4 ;  /* 0x00000004090075a7 */ /* 0x001064000800017f */
[----:B-1----:R-:W-:Y:S05]  /*c390*/  @!P0 NANOSLEEP.SYNCS 0x989680 ;  /* 0x009896800000895d */ /* 0x002fea0003900000 */
[----:B------:R-:W1:Y:S02]  /*c3a0*/  @!P0 SYNCS.PHASECHK.TRANS64 P0, [R9+URZ], R4 ;  /* 0x00000004090085a7 */ /* 0x000e64000800007f */
[----:B-1----:R-:W-:Y:S05]  /*c3b0*/  @!P0 BRA `(.L_x_234) ;  /* 0xfffffffc00f08947 */ /* 0x002fea000383ffff */
[----:B------:R-:W-:Y:S05]  /*c3c0*/  BRA `(.L_x_267) ;  /* 0xfffffff000dc7947 */ /* 0x000fea000383ffff */
.L_x_235:
[----:B0-----:R0:W1:Y:S02]  /*c3d0*/  SYNCS.PHASECHK.TRANS64.TRYWAIT P0, [R6+URZ], R5 ;  /* 0x00000005060075a7 */ /* 0x001064000800017f */
[----:B-1----:R-:W-:Y:S05]  /*c3e0*/  @!P0 NANOSLEEP.SYNCS 0x989680 ;  /* 0x009896800000895d */ /* 0x002fea0003900000 */
[----:B------:R-:W1:Y:S02]  /*c3f0*/  @!P0 SYNCS.PHASECHK.TRANS64 P0, [R6+URZ], R5 ;  /* 0x00000005060085a7 */ /* 0x000e64000800007f */
[----:B-1----:R-:W-:Y:S05]  /*c400*/  @!P0 BRA `(.L_x_235) ;  /* 0xfffffffc00f08947 */ /* 0x002fea000383ffff */
[----:B------:R-:W-:Y:S05]  /*c410*/  BRA `(.L_x_268) ;  /* 0xfffffff000ec7947 */ /* 0x000fea000383ffff */
.L_x_236:
[----:B0-----:R0:W1:Y:S02]  /*c420*/  SYNCS.PHASECHK.TRANS64.TRYWAIT P0, [R9+URZ], R4 ;  /* 0x00000004090075a7 */ /* 0x001064000800017f */
[----:B-1----:R-:W-:Y:S05]  /*c430*/  @!P0 NANOSLEEP.SYNCS 0x989680 ;  /* 0x009896800000895d */ /* 0x002fea0003900000 */
[----:B------:R-:W1:Y:S02]  /*c440*/  @!P0 SYNCS.PHASECHK.TRANS64 P0, [R9+URZ], R4 ;  /* 0x00000004090085a7 */ /* 0x000e64000800007f */
[----:B-1----:R-:W-:Y:S05]  /*c450*/  @!P0 BRA `(.L_x_236) ;  /* 0xfffffffc00f08947 */ /* 0x002fea000383ffff */
[----:B------:R-:W-:Y:S05]  /*c460*/  BRA `(.L_x_269) ;  /* 0xfffffff000fc7947 */ /* 0x000fea000383ffff */
.L_x_237:
[----:B0-----:R0:W1:Y:S02]  /*c470*/  SYNCS.PHASECHK.TRANS64.TRYWAIT P0, [R6+URZ], R5 ;  /* 0x00000005060075a7 */ /* 0x001064000800017f */
[----:B-1----:R-:W-:Y:S05]  /*c480*/  @!P0 NANOSLEEP.SYNCS 0x989680 ;  /* 0x009896800000895d */ /* 0x002fea0003900000 */
[----:B------:R-:W1:Y:S02]  /*c490*/  @!P0 SYNCS.PHASECHK.TRANS64 P0, [R6+URZ], R5 ;  /* 0x00000005060085a7 */ /* 0x000e64000800007f */
[----:B-1----:R-:W-:Y:S05]  /*c4a0*/  @!P0 BRA `(.L_x_237) ;  /* 0xfffffffc00f08947 */ /* 0x002fea000383ffff */
[----:B------:R-:W-:Y:S05]  /*c4b0*/  BRA `(.L_x_270) ;  /* 0xfffffff4000c7947 */ /* 0x000fea000383ffff */
.L_x_238:
[----:B0-----:R0:W1:Y:S02]  /*c4c0*/  SYNCS.PHASECHK.TRANS64.TRYWAIT P0, [R9+URZ], R4 ;  /* 0x00000004090075a7 */ /* 0x001064000800017f */
[----:B-1----:R-:W-:Y:S05]  /*c4d0*/  @!P0 NANOSLEEP.SYNCS 0x989680 ;  /* 0x009896800000895d */ /* 0x002fea0003900000 */
[----:B------:R-:W1:Y:S02]  /*c4e0*/  @!P0 SYNCS.PHASECHK.TRANS64 P0, [R9+URZ], R4 ;  /* 0x00000004090085a7 */ /* 0x000e64000800007f */
[----:B-1----:R-:W-:Y:S05]  /*c4f0*/  @!P0 BRA `(.L_x_238) ;  /* 0xfffffffc00f08947 */ /* 0x002fea000383ffff */
[----:B------:R-:W-:Y:S05]  /*c500*/  BRA `(.L_x_271) ;  /* 0xfffffff4001c7947 */ /* 0x000fea000383ffff */
.L_x_239:
[----:B0-----:R0:W1:Y:S02]  /*c510*/  SYNCS.PHASECHK.TRANS64.TRYWAIT P0, [R6+URZ], R5 ;  /* 0x00000005060075a7 */ /* 0x001064000800017f */
[----:B-1----:R-:W-:Y:S05]  /*c520*/  @!P0 NANOSLEEP.SYNCS 0x989680 ;  /* 0x009896800000895d */ /* 0x002fea0003900000 */
[----:B------:R-:W1:Y:S02]  /*c530*/  @!P0 SYNCS.PHASECHK.TRANS64 P0, [R6+URZ], R5 ;  /* 0x00000005060085a7 */ /* 0x000e64000800007f */
[----:B-1----:R-:W-:Y:S05]  /*c540*/  @!P0 BRA `(.L_x_239) ;  /* 0xfffffffc00f08947 */ /* 0x002fea000383ffff */
[----:B------:R-:W-:Y:S05]  /*c550*/  BRA `(.L_x_272) ;  /* 0xfffffff4002c7947 */ /* 0x000fea000383ffff */
.L_x_240:
[----:B0-----:R0:W1:Y:S02]  /*c560*/  SYNCS.PHASECHK.TRANS64.TRYWAIT P0, [R9+URZ], R4 ;  /* 0x00000004090075a7 */ /* 0x001064000800017f */
[----:B-1----:R-:W-:Y:S05]  /*c570*/  @!P0 NANOSLEEP.SYNCS 0x989680 ;  /* 0x009896800000895d */ /* 0x002fea0003900000 */
[----:B------:R-:W1:Y:S02]  /*c580*/  @!P0 SYNCS.PHASECHK.TRANS64 P0, [R9+URZ], R4 ;  /* 0x00000004090085a7 */ /* 0x000e64000800007f */
[----:B-1----:R-:W-:Y:S05]  /*c590*/  @!P0 BRA `(.L_x_240) ;  /* 0xfffffffc00f08947 */ /* 0x002fea000383ffff */
[----:B------:R-:W-:Y:S05]  /*c5a0*/  BRA `(.L_x_273) ;  /* 0xfffffff4003c7947 */ /* 0x000fea000383ffff */
.L_x_241:
[----:B0-----:R0:W1:Y:S02]  /*c5b0*/  SYNCS.PHASECHK.TRANS64.TRYWAIT P0, [R6+URZ], R5 ;  /* 0x00000005060075a7 */ /* 0x001064000800017f */
[----:B-1----:R-:W-:Y:S05]  /*c5c0*/  @!P0 NANOSLEEP.SYNCS 0x989680 ;  /* 0x009896800000895d */ /* 0x002fea0003900000 */
[----:B------:R-:W1:Y:S02]  /*c5d0*/  @!P0 SYNCS.PHASECHK.TRANS64 P0, [R6+URZ], R5 ;  /* 0x00000005060085a7 */ /* 0x000e64000800007f */
[----:B-1----:R-:W-:Y:S05]  /*c5e0*/  @!P0 BRA `(.L_x_241) ;  /* 0xfffffffc00f08947 */ /* 0x002fea000383ffff */
[----:B------:R-:W-:Y:S05]  /*c5f0*/  BRA `(.L_x_274) ;  /* 0xfffffff4004c7947 */ /* 0x000fea000383ffff */
.L_x_242:
[----:B0-----:R0:W1:Y:S02]  /*c600*/  SYNCS.PHASECHK.TRANS64.TRYWAIT P0, [R9+URZ], R4 ;  /* 0x00000004090075a7 */ /* 0x001064000800017f */
[----:B-1----:R-:W-:Y:S05]  /*c610*/  @!P0 NANOSLEEP.SYNCS 0x989680 ;  /* 0x009896800000895d */ /* 0x002fea0003900000 */
[----:B------:R-:W1:Y:S02]  /*c620*/  @!P0 SYNCS.PHASECHK.TRANS64 P0, [R9+URZ], R4 ;  /* 0x00000004090085a7 */ /* 0x000e64000800007f */
[----:B-1----:R-:W-:Y:S05]  /*c630*/  @!P0 BRA `(.L_x_242) ;  /* 0xfffffffc00f08947 */ /* 0x002fea000383ffff */
[----:B------:R-:W-:Y:S05]  /*c640*/  BRA `(.L_x_275) ;  /* 0xfffffff4005c7947 */ /* 0x000fea000383ffff */
.L_x_243:
[----:B0-----:R0:W1:Y:S02]  /*c650*/  SYNCS.PHASECHK.TRANS64.TRYWAIT P0, [R6+URZ], R5 ;  /* 0x00000005060075a7 */ /* 0x001064000800017f */
[----:B-1----:R-:W-:Y:S05]  /*c660*/  @!P0 NANOSLEEP.SYNCS 0x989680 ;  /* 0x009896800000895d */ /* 0x002fea0003900000 */
[----:B------:R-:W1:Y:S02]  /*c670*/  @!P0 SYNCS.PHASECHK.TRANS64 P0, [R6+URZ], R5 ;  /* 0x00000005060085a7 */ /* 0x000e64000800007f */
[----:B-1----:R-:W-:Y:S05]  /*c680*/  @!P0 BRA `(.L_x_243) ;  /* 0xfffffffc00f08947 */ /* 0x002fea000383ffff */
[----:B------:R-:W-:Y:S05]  /*c690*/  BRA `(.L_x_276) ;  /* 0xfffffff400647947 */ /* 0x000fea000383ffff */
.L_x_277:
[----:B------:R-:W-:-:S00]  /*c6a0*/  BRA `(.L_x_277) ;  /* 0xfffffffc00fc7947 */ /* 0x000fc0000383ffff */
[----:B------:R-:W-:-:S00]  /*c6b0*/  NOP ;  /* 0x0000000000007918 */ /* 0x000fc00000000000 */
        /* <DEDUP_REMOVED lines=12> */
.L_x_278:


//--------------------- .nv.shared._ZN7cutlass13device_kernelINS_4gemm6kernel13GemmUniversalIN4cute5tupleIJiiiiEEENS1_10collective13CollectiveMmaINS1_37MainloopSm90TmaGmmaWarpSpecializedFP8ILi26ENS5_IJNS4_1CILi1EEESB_SB_EEENS1_35KernelTmaWarpSpecializedCooperativeEEENS5_IJNSA_ILi192EEENSA_ILi80EEENSA_ILi32EEEEEENS_12float_e4m3_tENS5_IJlSB_lEEESJ_SK_NS4_8TiledMMAINS4_8MMA_AtomIJNS4_4SM904GMMA30MMA_64x16x32_F32E4M3E4M3_SS_TNILNSO_7ScaleInE1ELSQ_1EEEEEENS4_6LayoutINS5_IJNSA_ILi2EEESB_SB_EEENS5_IJSB_NSA_ILi0EEESW_EEEEENS5_IJNS4_10UnderscoreESZ_SZ_EEEEENS4_13SM90_TMA_LOADENS4_14ComposedLayoutINS4_7SwizzleILi1ELi4ELi3EEENS4_18smem_ptr_flag_bitsILi8EEENST_INS5_IJNSA_ILi8EEESH_EEENS5_IJSH_SB_EEEEEEEvNS4_8identityES12_S1C_vS1D_EENS_8epilogue10collective6detail29Sm90TmaWarpSpecializedAdapterINS1G_15DefaultEpilogueISJ_SK_SK_NS1F_6thread17LinearCombinationISJ_Li1EffLNS1K_9ScaleType4KindE0ELNS_15FloatRoundStyleE2ESJ_EENS1_15EpilogueDefaultEEEEEvvEEEEvNT_6ParamsE --------------------------
	.section	.nv.shared._ZN7cutlass13device_kernelINS_4gemm6kernel13GemmUniversalIN4cute5tupleIJiiiiEEENS1_10collective13CollectiveMmaINS1_37MainloopSm90TmaGmmaWarpSpecializedFP8ILi26ENS5_IJNS4_1CILi1EEESB_SB_EEENS1_35KernelTmaWarpSpecializedCooperativeEEENS5_IJNSA_ILi192EEENSA_ILi80EEENSA_ILi32EEEEEENS_12float_e4m3_tENS5_IJlSB_lEEESJ_SK_NS4_8TiledMMAINS4_8MMA_AtomIJNS4_4SM904GMMA30MMA_64x16x32_F32E4M3E4M3_SS_TNILNSO_7ScaleInE1ELSQ_1EEEEEENS4_6LayoutINS5_IJNSA_ILi2EEESB_SB_EEENS5_IJSB_NSA_ILi0EEESW_EEEEENS5_IJNS4_10UnderscoreESZ_SZ_EEEEENS4_13SM90_TMA_LOADENS4_14ComposedLayoutINS4_7SwizzleILi1ELi4ELi3EEENS4_18smem_ptr_flag_bitsILi8EEENST_INS5_IJNSA_ILi8EEESH_EEENS5_IJSH_SB_EEEEEEEvNS4_8identityES12_S1C_vS1D_EENS_8epilogue10collective6detail29Sm90TmaWarpSpecializedAdapterINS1G_15DefaultEpilogueISJ_SK_SK_NS1F_6thread17LinearCombinationISJ_Li1EffLNS1K_9ScaleType4KindE0ELNS_15FloatRoundStyleE2ESJ_EENS1_15EpilogueDefaultEEEEEvvEEEEvNT_6ParamsE,"aw",@nobits
	.sectionflags	@""
	.align	16
	.zero		1024


//--------------------- .nv.shared.reserved.0     --------------------------
	.section	.nv.shared.reserved.0,"aw",@nobits
	.weak		__nv_reservedSMEM_offset_0_alias
	.size		__nv_reservedSMEM_offset_0_alias, 0, 0
	.other		__nv_reservedSMEM_offset_0_alias,@"STO_CUDA_RESERVED_SHARED STV_DEFAULT"
__nv_reservedSMEM_offset_0_alias:
	.zero		0


//--------------------- .nv.global                --------------------------
	.section	.nv.global,"aw",@nobits
.nv.global:
	.type		_ZN39_INTERNAL_164c1022_4_k_cu_eccb7eea_45614cute1_E,@object
	.size		_ZN39_INTERNAL_164c1022_4_k_cu_eccb7eea_45614cute1_E,(_ZN39_INTERNAL_164c1022_4_k_cu_eccb7eea_45614cuda3std3__45__cpo6cbeginE - _ZN39_INTERNAL_164c1022_4_k_cu_eccb7eea_45614cute1_E)
_ZN39_INTERNAL_164c1022_4_k_cu_eccb7eea_45614cute1_E:
	.zero		1
	.type		_ZN39_INTERNAL_164c1022_4_k_cu_eccb7eea_45614cuda3std3__45__cpo6cbeginE,@object
	.size		_ZN39_INTERNAL_164c1022_4_k_cu_eccb7eea_45614cuda3std3__45__cpo6cbeginE,(_ZN39_INTERNAL_164c1022_4_k_cu_eccb7eea_45614cuda3std3__48in_placeE - _ZN39_INTERNAL_164c1022_4_k_cu_eccb7eea_45614cuda3std3__45__cpo6cbeginE)
_ZN39_INTERNAL_164c1022_4_k_cu_eccb7eea_45614cuda3std3__45__cpo6cbeginE:
	.zero		1
	.type		_ZN39_INTERNAL_164c1022_4_k_cu_eccb7eea_45614cuda3std3__48in_placeE,@object
	.size		_ZN39_INTERNAL_164c1022_4_k_cu_eccb7eea_45614cuda3std3__48in_placeE,(_ZN39_INTERNAL_164c1022_4_k_cu_eccb7eea_45614cuda3std6ranges3__45__cpo9iter_moveE - _ZN39_INTERNAL_164c1022_4_k_cu_eccb7eea_45614cuda3std3__48in_placeE)
_ZN39_INTERNAL_164c1022_4_k_cu_eccb7eea_45614cuda3std3__48in_placeE:
	.zero		1
	.type		_ZN39_INTERNAL_164c1022_4_k_cu_eccb7eea_45614cuda3std6ranges3__45__cpo9iter_moveE,@object
	.size		_ZN39_INTERNAL_164c1022_4_k_cu_eccb7eea_45614cuda3std6ranges3__45__cpo9iter_moveE,(_ZN39_INTERNAL_164c1022_4_k_cu_eccb7eea_45614cuda3std3__45__cpo5beginE - _ZN39_INTERNAL_164c1022_4_k_cu_eccb7eea_45614cuda3std6ranges3__45__cpo9iter_moveE)
_ZN39_INTERNAL_164c1022_4_k_cu_eccb7eea_45614cuda3std6ranges3__45__cpo9iter_moveE:
	.zero		1
	.type		_ZN39_INTERNAL_164c1022_4_k_cu_eccb7eea_45614cuda3std3__45__cpo5beginE,@object
	.size		_ZN39_INTERNAL_164c1022_4_k_cu_eccb7eea_45614cuda3std3__45__cpo5beginE,(_ZN39_INTERNAL_164c1022_4_k_cu_eccb7eea_45614cuda3std3__441_GLOBAL__N__164c1022_4_k_cu_eccb7eea_45616ignoreE - _ZN39_INTERNAL_164c1022_4_k_cu_eccb7eea_45614cuda3std3__45__cpo5beginE)
_ZN39_INTERNAL_164c1022_4_k_cu_eccb7eea_45614cuda3std3__45__cpo5beginE:
	.zero		1
	.type		_ZN39_INTERNAL_164c1022_4_k_cu_eccb7eea_45614cuda3std3__441_GLOBAL__N__164c1022_4_k_cu_eccb7eea_45616ignoreE,@object
	.size		_ZN39_INTERNAL_164c1022_4_k_cu_eccb7eea_45614cuda3std3__441_GLOBAL__N__164c1022_4_k_cu_eccb7eea_45616ignoreE,(_ZN39_INTERNAL_164c1022_4_k_cu_eccb7eea_45614cute7productE - _ZN39_INTERNAL_164c1022_4_k_cu_eccb7eea_45614cuda3std3__441_GLOBAL__N__164c1022_4_k_cu_eccb7eea_45616ignoreE)
_ZN39_INTERNAL_164c1022_4_k_cu_eccb7eea_45614cuda3std3__441_GLOBAL__N__164c1022_4_k_cu_eccb7eea_45616ignoreE:
	.zero		1
	.type		_ZN39_INTERNAL_164c1022_4_k_cu_eccb7eea_45614cute7productE,@object
	.size		_ZN39_INTERNAL_164c1022_4_k_cu_eccb7eea_45614cute7productE,(_ZN39_INTERNAL_164c1022_4_k_cu_eccb7eea_45614cuda3std3__45__cpo3endE - _ZN39_INTERNAL_164c1022_4_k_cu_eccb7eea_45614cute7productE)
_ZN39_INTERNAL_164c1022_4_k_cu_eccb7eea_45614cute7productE:
	.zero		1
	.type		_ZN39_INTERNAL_164c1022_4_k_cu_eccb7eea_45614cuda3std3__45__cpo3endE,@object
	.size		_ZN39_INTERNAL_164c1022_4_k_cu_eccb7eea_45614cuda3std3__45__cpo3endE,(_ZN39_INTERNAL_164c1022_4_k_cu_eccb7eea_45614cuda3std3__419piecewise_constructE - _ZN39_INTERNAL_164c1022_4_k_cu_eccb7eea_45614cuda3std3__45__cpo3endE)
_ZN39_INTERNAL_164c1022_4_k_cu_eccb7eea_45614cuda3std3__45__cpo3endE:
	.zero		1
	.type		_ZN39_INTERNAL_164c1022_4_k_cu_eccb7eea_45614cuda3std3__419piecewise_constructE,@object
	.size		_ZN39_INTERNAL_164c1022_4_k_cu_eccb7eea_45614cuda3std3__419piecewise_constructE,(_ZN39_INTERNAL_164c1022_4_k_cu_eccb7eea_45614cuda3std3__45__cpo4cendE - _ZN39_INTERNAL_164c1022_4_k_cu_eccb7eea_45614cuda3std3__419piecewise_constructE)
_ZN39_INTERNAL_164c1022_4_k_cu_eccb7eea_45614cuda3std3__419piecewise_constructE:
	.zero		1
	.type		_ZN39_INTERNAL_164c1022_4_k_cu_eccb7eea_45614cuda3std3__45__cpo4cendE,@object
	.size		_ZN39_INTERNAL_164c1022_4_k_cu_eccb7eea_45614cuda3std3__45__cpo4cendE,(_ZN39_INTERNAL_164c1022_4_k_cu_eccb7eea_45614cuda3std6ranges3__45__cpo4swapE - _ZN39_INTERNAL_164c1022_4_k_cu_eccb7eea_45614cuda3std3__45__cpo4cendE)
_ZN39_INTERNAL_164c1022_4_k_cu_eccb7eea_45614cuda3std3__45__cpo4cendE:
	.zero		1
	.type		_ZN39_INTERNAL_164c1022_4_k_cu_eccb7eea_45614cuda3std6ranges3__45__cpo4swapE,@object
	.size		_ZN39_INTERNAL_164c1022_4_k_cu_eccb7eea_45614cuda3std6ranges3__45__cpo4swapE,(.L_7 - _ZN39_INTERNAL_164c1022_4_k_cu_eccb7eea_45614cuda3std6ranges3__45__cpo4swapE)
_ZN39_INTERNAL_164c1022_4_k_cu_eccb7eea_45614cuda3std6ranges3__45__cpo4swapE:
	.zero		1
.L_7:


//--------------------- .nv.constant0._ZN7cutlass13device_kernelINS_4gemm6kernel13GemmUniversalIN4cute5tupleIJiiiiEEENS1_10collective13CollectiveMmaINS1_37MainloopSm90TmaGmmaWarpSpecializedFP8ILi26ENS5_IJNS4_1CILi1EEESB_SB_EEENS1_35KernelTmaWarpSpecializedCooperativeEEENS5_IJNSA_ILi192EEENSA_ILi80EEENSA_ILi32EEEEEENS_12float_e4m3_tENS5_IJlSB_lEEESJ_SK_NS4_8TiledMMAINS4_8MMA_AtomIJNS4_4SM904GMMA30MMA_64x16x32_F32E4M3E4M3_SS_TNILNSO_7ScaleInE1ELSQ_1EEEEEENS4_6LayoutINS5_IJNSA_ILi2EEESB_SB_EEENS5_IJSB_NSA_ILi0EEESW_EEEEENS5_IJNS4_10UnderscoreESZ_SZ_EEEEENS4_13SM90_TMA_LOADENS4_14ComposedLayoutINS4_7SwizzleILi1ELi4ELi3EEENS4_18smem_ptr_flag_bitsILi8EEENST_INS5_IJNSA_ILi8EEESH_EEENS5_IJSH_SB_EEEEEEEvNS4_8identityES12_S1C_vS1D_EENS_8epilogue10collective6detail29Sm90TmaWarpSpecializedAdapterINS1G_15DefaultEpilogueISJ_SK_SK_NS1F_6thread17LinearCombinationISJ_Li1EffLNS1K_9ScaleType4KindE0ELNS_15FloatRoundStyleE2ESJ_EENS1_15EpilogueDefaultEEEEEvvEEEEvNT_6ParamsE --------------------------
	.section	.nv.constant0._ZN7cutlass13device_kernelINS_4gemm6kernel13GemmUniversalIN4cute5tupleIJiiiiEEENS1_10collective13CollectiveMmaINS1_37MainloopSm90TmaGmmaWarpSpecializedFP8ILi26ENS5_IJNS4_1CILi1EEESB_SB_EEENS1_35KernelTmaWarpSpecializedCooperativeEEENS5_IJNSA_ILi192EEENSA_ILi80EEENSA_ILi32EEEEEENS_12float_e4m3_tENS5_IJlSB_lEEESJ_SK_NS4_8TiledMMAINS4_8MMA_AtomIJNS4_4SM904GMMA30MMA_64x16x32_F32E4M3E4M3_SS_TNILNSO_7ScaleInE1ELSQ_1EEEEEENS4_6LayoutINS5_IJNSA_ILi2EEESB_SB_EEENS5_IJSB_NSA_ILi0EEESW_EEEEENS5_IJNS4_10UnderscoreESZ_SZ_EEEEENS4_13SM90_TMA_LOADENS4_14ComposedLayoutINS4_7SwizzleILi1ELi4ELi3EEENS4_18smem_ptr_flag_bitsILi8EEENST_INS5_IJNSA_ILi8EEESH_EEENS5_IJSH_SB_EEEEEEEvNS4_8identityES12_S1C_vS1D_EENS_8epilogue10collective6detail29Sm90TmaWarpSpecializedAdapterINS1G_15DefaultEpilogueISJ_SK_SK_NS1F_6thread17LinearCombinationISJ_Li1EffLNS1K_9ScaleType4KindE0ELNS_15FloatRoundStyleE2ESJ_EENS1_15EpilogueDefaultEEEEEvvEEEEvNT_6ParamsE,"a",@progbits
	.sectionflags	@""
	.align	4
.nv.constant0._ZN7cutlass13device_kernelINS_4gemm6kernel13GemmUniversalIN4cute5tupleIJiiiiEEENS1_10collective13CollectiveMmaINS1_37MainloopSm90TmaGmmaWarpSpecializedFP8ILi26ENS5_IJNS4_1CILi1EEESB_SB_EEENS1_35KernelTmaWarpSpecializedCooperativeEEENS5_IJNSA_ILi192EEENSA_ILi80EEENSA_ILi32EEEEEENS_12float_e4m3_tENS5_IJlSB_lEEESJ_SK_NS4_8TiledMMAINS4_8MMA_AtomIJNS4_4SM904GMMA30MMA_64x16x32_F32E4M3E4M3_SS_TNILNSO_7ScaleInE1ELSQ_1EEEEEENS4_6LayoutINS5_IJNSA_ILi2EEESB_SB_EEENS5_IJSB_NSA_ILi0EEESW_EEEEENS5_IJNS4_10UnderscoreESZ_SZ_EEEEENS4_13SM90_TMA_LOADENS4_14ComposedLayoutINS4_7SwizzleILi1ELi4ELi3EEENS4_18smem_ptr_flag_bitsILi8EEENST_INS5_IJNSA_ILi8EEESH_EEENS5_IJSH_SB_EEEEEEEvNS4_8identityES12_S1C_vS1D_EENS_8epilogue10collective6detail29Sm90TmaWarpSpecializedAdapterINS1G_15DefaultEpilogueISJ_SK_SK_NS1F_6thread17LinearCombinationISJ_Li1EffLNS1K_9ScaleType4KindE0ELNS_15FloatRoundStyleE2ESJ_EENS1_15EpilogueDefaultEEEEEvvEEEEvNT_6ParamsE:
	.zero		1664


//--------------------- SYMBOLS --------------------------

	.type		.nv.reservedSmem.offset0,@object
	.size		.nv.reservedSmem.offset0,0x4
